def attn_fwd(
    Q,
    K,
    V,
    Out,
    Lse,
    sm_scale,
    stride_qz,
    stride_qh,
    stride_qm,
    stride_qk,
    stride_kz,
    stride_kh,
    stride_kn,
    stride_kk,
    stride_vz,
    stride_vh,
    stride_vn,
    stride_vk,
    stride_oz,
    stride_oh,
    stride_om,
    stride_ok,
    seqlen_q,
    seqlen_k,
    BLOCK_M: tl.constexpr,
    BLOCK_N: tl.constexpr,
    HEAD_DIM: tl.constexpr,
    CAUSAL: tl.constexpr,
):
    start_m = tl.program_id(0)
    off_hz = tl.program_id(1)
    q_off = off_hz * stride_qh
    k_off = off_hz * stride_kh
    v_off = off_hz * stride_vh
    offs_m = start_m * BLOCK_M + tl.arange(0, BLOCK_M)
    offs_d = tl.arange(0, HEAD_DIM)
    offs_n = tl.arange(0, BLOCK_N)
    q_ptrs = Q + q_off + offs_m[:, None] * stride_qm + offs_d[None, :] * stride_qk
    k_ptrs = K + k_off + offs_d[:, None] * stride_kk + offs_n[None, :] * stride_kn
    v_ptrs = V + v_off + offs_n[:, None] * stride_vn + offs_d[None, :] * stride_vk
    m_i = tl.full([BLOCK_M], float("-inf"), dtype=tl.float32)
    l_i = tl.zeros([BLOCK_M], dtype=tl.float32) + 1.0
    acc = tl.zeros([BLOCK_M, HEAD_DIM], dtype=tl.float32)
    q = tl.load(q_ptrs)
    acc, l_i, m_i = _attn_fwd_inner(
        acc,
        l_i,
        m_i,
        q,
        k_ptrs,
        v_ptrs,
        sm_scale,
        stride_kn,
        stride_vn,
        start_m,
        seqlen_k,
        BLOCK_M,
        BLOCK_N,
        HEAD_DIM,
        CAUSAL,
    )
    acc = acc / l_i[:, None]
    lse = m_i + tl.math.log2(l_i) / 1.4426950408889634
    o_ptrs = (
        Out
        + off_hz * stride_oh
        + offs_m[:, None] * stride_om
        + offs_d[None, :] * stride_ok
    )
    tl.store(o_ptrs, acc.to(Out.dtype.element_ty))
    tl.store(Lse + off_hz * seqlen_q + offs_m, lse)

# config = {"BLOCK_M": 256, "BLOCK_N": 16, "HEAD_DIM": 16, "arch": "sm_100", "causal": false, "dtype": "bf16", "num_stages": 2, "num_warps": 16}
# arch = sm_100


// ===== COMPILED SASS (sm_100a) =====

	.target	sm_100a

	.elftype	@"ET_EXEC"


//--------------------- .note.nv.tkinfo           --------------------------
	.section	.note.nv.tkinfo,"",@"SHT_NOTE"
	.sectionflags	@"SHF_NOTE_NV_TKINFO"
	.tkinfo
        /*0018*/ 	.word	0x00000081
        /*0030*/ 	.string	""
        /*0030*/ 	.string	"ptxas-blackwell"
        /*0030*/ 	.string	"Cuda compilation tools, release 12.9, V12.9.86"
        /*0030*/ 	.string	"Build cuda_12.9.r12.9/compiler.36037853_0"
        /*0030*/ 	.string	"-v  -suppress-debug-info  -lineinfo  -arch sm_100a "



//--------------------- .note.nv.cuver            --------------------------
	.section	.note.nv.cuver,"",@"SHT_NOTE"
	.sectionflags	@"SHF_NOTE_NV_CUVER"
        /*0018*/ 	.short	0x0001
        /*001a*/ 	.short	0x0064
        /*001c*/ 	.short	0x0001
        /*001e*/ 	.short	0x0000
        /*0020*/ 	.short	0x0001
        /*0022*/ 	.short	0x0000


//--------------------- .nv.info                  --------------------------
	.section	.nv.info,"",@"SHT_CUDA_INFO"
	.align	4


	//----- nvinfo : EIATTR_REGCOUNT
	.align		4
        /*0000*/ 	.byte	0x04, 0x2f
        /*0002*/ 	.short	(.L_2 - .L_1)
	.align		4
.L_1:
        /*0004*/ 	.word	index@(attn_fwd)
        /*0008*/ 	.word	0x00000028


	//----- nvinfo : EIATTR_FRAME_SIZE
	.align		4
.L_2:
        /*000c*/ 	.byte	0x04, 0x11
        /*000e*/ 	.short	(.L_4 - .L_3)
	.align		4
.L_3:
        /*0010*/ 	.word	index@(attn_fwd)
        /*0014*/ 	.word	0x00000000


	//----- nvinfo : EIATTR_MIN_STACK_SIZE
	.align		4
.L_4:
        /*0018*/ 	.byte	0x04, 0x12
        /*001a*/ 	.short	(.L_6 - .L_5)
	.align		4
.L_5:
        /*001c*/ 	.word	index@(attn_fwd)
        /*0020*/ 	.word	0x00000000
.L_6:


//--------------------- .nv.info.attn_fwd         --------------------------
	.section	.nv.info.attn_fwd,"",@"SHT_CUDA_INFO"
	.sectionflags	@""
	.align	4


	//----- nvinfo : EIATTR_CUDA_API_VERSION
	.align		4
        /*0000*/ 	.byte	0x04, 0x37
        /*0002*/ 	.short	(.L_8 - .L_7)
.L_7:
        /*0004*/ 	.word	0x00000081


	//----- nvinfo : EIATTR_KPARAM_INFO
	.align		4
.L_8:
        /*0008*/ 	.byte	0x04, 0x17
        /*000a*/ 	.short	(.L_10 - .L_9)
.L_9:
        /*000c*/ 	.word	0x00000000
        /*0010*/ 	.short	0x0019
        /*0012*/ 	.short	0x0080
        /*0014*/ 	.byte	0x00, 0xf4, 0x21, 0x00


	//----- nvinfo : EIATTR_KPARAM_INFO
	.align		4
.L_10:
        /*0018*/ 	.byte	0x04, 0x17
        /*001a*/ 	.short	(.L_12 - .L_11)
.L_11:
        /*001c*/ 	.word	0x00000000
        /*0020*/ 	.short	0x0018
        /*0022*/ 	.short	0x0078
        /*0024*/ 	.byte	0x00, 0xf4, 0x21, 0x00


	//----- nvinfo : EIATTR_KPARAM_INFO
	.align		4
.L_12:
        /*0028*/ 	.byte	0x04, 0x17
        /*002a*/ 	.short	(.L_14 - .L_13)
.L_13:
        /*002c*/ 	.word	0x00000000
        /*0030*/ 	.short	0x0017
        /*0032*/ 	.short	0x0070
        /*0034*/ 	.byte	0x00, 0xf0, 0x11, 0x00


	//----- nvinfo : EIATTR_KPARAM_INFO
	.align		4
.L_14:
        /*0038*/ 	.byte	0x04, 0x17
        /*003a*/ 	.short	(.L_16 - .L_15)
.L_15:
        /*003c*/ 	.word	0x00000000
        /*0040*/ 	.short	0x0016
        /*0042*/ 	.short	0x006c
        /*0044*/ 	.byte	0x00, 0xf0, 0x11, 0x00


	//----- nvinfo : EIATTR_KPARAM_INFO
	.align		4
.L_16:
        /*0048*/ 	.byte	0x04, 0x17
        /*004a*/ 	.short	(.L_18 - .L_17)
.L_17:
        /*004c*/ 	.word	0x00000000
        /*0050*/ 	.short	0x0015
        /*0052*/ 	.short	0x0068
        /*0054*/ 	.byte	0x00, 0xf0, 0x11, 0x00


	//----- nvinfo : EIATTR_KPARAM_INFO
	.align		4
.L_18:
        /*0058*/ 	.byte	0x04, 0x17
        /*005a*/ 	.short	(.L_20 - .L_19)
.L_19:
        /*005c*/ 	.word	0x00000000
        /*0060*/ 	.short	0x0014
        /*0062*/ 	.short	0x0064
        /*0064*/ 	.byte	0x00, 0xf0, 0x11, 0x00


	//----- nvinfo : EIATTR_KPARAM_INFO
	.align		4
.L_20:
        /*0068*/ 	.byte	0x04, 0x17
        /*006a*/ 	.short	(.L_22 - .L_21)
.L_21:
        /*006c*/ 	.word	0x00000000
        /*0070*/ 	.short	0x0013
        /*0072*/ 	.short	0x0060
        /*0074*/ 	.byte	0x00, 0xf0, 0x11, 0x00


	//----- nvinfo : EIATTR_KPARAM_INFO
	.align		4
.L_22:
        /*0078*/ 	.byte	0x04, 0x17
        /*007a*/ 	.short	(.L_24 - .L_23)
.L_23:
        /*007c*/ 	.word	0x00000000
        /*0080*/ 	.short	0x0012
        /*0082*/ 	.short	0x005c
        /*0084*/ 	.byte	0x00, 0xf0, 0x11, 0x00


	//----- nvinfo : EIATTR_KPARAM_INFO
	.align		4
.L_24:
        /*0088*/ 	.byte	0x04, 0x17
        /*008a*/ 	.short	(.L_26 - .L_25)
.L_25:
        /*008c*/ 	.word	0x00000000
        /*0090*/ 	.short	0x0011
        /*0092*/ 	.short	0x0058
        /*0094*/ 	.byte	0x00, 0xf0, 0x11, 0x00


	//----- nvinfo : EIATTR_KPARAM_INFO
	.align		4
.L_26:
        /*0098*/ 	.byte	0x04, 0x17
        /*009a*/ 	.short	(.L_28 - .L_27)
.L_27:
        /*009c*/ 	.word	0x00000000
        /*00a0*/ 	.short	0x0010
        /*00a2*/ 	.short	0x0054
        /*00a4*/ 	.byte	0x00, 0xf0, 0x11, 0x00


	//----- nvinfo : EIATTR_KPARAM_INFO
	.align		4
.L_28:
        /*00a8*/ 	.byte	0x04, 0x17
        /*00aa*/ 	.short	(.L_30 - .L_29)
.L_29:
        /*00ac*/ 	.word	0x00000000
        /*00b0*/ 	.short	0x000f
        /*00b2*/ 	.short	0x0050
        /*00b4*/ 	.byte	0x00, 0xf0, 0x11, 0x00


	//----- nvinfo : EIATTR_KPARAM_INFO
	.align		4
.L_30:
        /*00b8*/ 	.byte	0x04, 0x17
        /*00ba*/ 	.short	(.L_32 - .L_31)
.L_31:
        /*00bc*/ 	.word	0x00000000
        /*00c0*/ 	.short	0x000e
        /*00c2*/ 	.short	0x004c
        /*00c4*/ 	.byte	0x00, 0xf0, 0x11, 0x00


	//----- nvinfo : EIATTR_KPARAM_INFO
	.align		4
.L_32:
        /*00c8*/ 	.byte	0x04, 0x17
        /*00ca*/ 	.short	(.L_34 - .L_33)
.L_33:
        /*00cc*/ 	.word	0x00000000
        /*00d0*/ 	.short	0x000d
        /*00d2*/ 	.short	0x0048
        /*00d4*/ 	.byte	0x00, 0xf0, 0x11, 0x00


	//----- nvinfo : EIATTR_KPARAM_INFO
	.align		4
.L_34:
        /*00d8*/ 	.byte	0x04, 0x17
        /*00da*/ 	.short	(.L_36 - .L_35)
.L_35:
        /*00dc*/ 	.word	0x00000000
        /*00e0*/ 	.short	0x000c
        /*00e2*/ 	.short	0x0044
        /*00e4*/ 	.byte	0x00, 0xf0, 0x11, 0x00


	//----- nvinfo : EIATTR_KPARAM_INFO
	.align		4
.L_36:
        /*00e8*/ 	.byte	0x04, 0x17
        /*00ea*/ 	.short	(.L_38 - .L_37)
.L_37:
        /*00ec*/ 	.word	0x00000000
        /*00f0*/ 	.short	0x000b
        /*00f2*/ 	.short	0x0040
        /*00f4*/ 	.byte	0x00, 0xf0, 0x11, 0x00


	//----- nvinfo : EIATTR_KPARAM_INFO
	.align		4
.L_38:
        /*00f8*/ 	.byte	0x04, 0x17
        /*00fa*/ 	.short	(.L_40 - .L_39)
.L_39:
        /*00fc*/ 	.word	0x00000000
        /*0100*/ 	.short	0x000a
        /*0102*/ 	.short	0x003c
        /*0104*/ 	.byte	0x00, 0xf0, 0x11, 0x00


	//----- nvinfo : EIATTR_KPARAM_INFO
	.align		4
.L_40:
        /*0108*/ 	.byte	0x04, 0x17
        /*010a*/ 	.short	(.L_42 - .L_41)
.L_41:
        /*010c*/ 	.word	0x00000000
        /*0110*/ 	.short	0x0009
        /*0112*/ 	.short	0x0038
        /*0114*/ 	.byte	0x00, 0xf0, 0x11, 0x00


	//----- nvinfo : EIATTR_KPARAM_INFO
	.align		4
.L_42:
        /*0118*/ 	.byte	0x04, 0x17
        /*011a*/ 	.short	(.L_44 - .L_43)
.L_43:
        /*011c*/ 	.word	0x00000000
        /*0120*/ 	.short	0x0008
        /*0122*/ 	.short	0x0034
        /*0124*/ 	.byte	0x00, 0xf0, 0x11, 0x00


	//----- nvinfo : EIATTR_KPARAM_INFO
	.align		4
.L_44:
        /*0128*/ 	.byte	0x04, 0x17
        /*012a*/ 	.short	(.L_46 - .L_45)
.L_45:
        /*012c*/ 	.word	0x00000000
        /*0130*/ 	.short	0x0007
        /*0132*/ 	.short	0x0030
        /*0134*/ 	.byte	0x00, 0xf0, 0x11, 0x00


	//----- nvinfo : EIATTR_KPARAM_INFO
	.align		4
.L_46:
        /*0138*/ 	.byte	0x04, 0x17
        /*013a*/ 	.short	(.L_48 - .L_47)
.L_47:
        /*013c*/ 	.word	0x00000000
        /*0140*/ 	.short	0x0006
        /*0142*/ 	.short	0x002c
        /*0144*/ 	.byte	0x00, 0xf0, 0x11, 0x00


	//----- nvinfo : EIATTR_KPARAM_INFO
	.align		4
.L_48:
        /*0148*/ 	.byte	0x04, 0x17
        /*014a*/ 	.short	(.L_50 - .L_49)
.L_49:
        /*014c*/ 	.word	0x00000000
        /*0150*/ 	.short	0x0005
        /*0152*/ 	.short	0x0028
        /*0154*/ 	.byte	0x00, 0xf0, 0x11, 0x00


	//----- nvinfo : EIATTR_KPARAM_INFO
	.align		4
.L_50:
        /*0158*/ 	.byte	0x04, 0x17
        /*015a*/ 	.short	(.L_52 - .L_51)
.L_51:
        /*015c*/ 	.word	0x00000000
        /*0160*/ 	.short	0x0004
        /*0162*/ 	.short	0x0020
        /*0164*/ 	.byte	0x00, 0xf4, 0x21, 0x00


	//----- nvinfo : EIATTR_KPARAM_INFO
	.align		4
.L_52:
        /*0168*/ 	.byte	0x04, 0x17
        /*016a*/ 	.short	(.L_54 - .L_53)
.L_53:
        /*016c*/ 	.word	0x00000000
        /*0170*/ 	.short	0x0003
        /*0172*/ 	.short	0x0018
        /*0174*/ 	.byte	0x00, 0xf4, 0x21, 0x00


	//----- nvinfo : EIATTR_KPARAM_INFO
	.align		4
.L_54:
        /*0178*/ 	.byte	0x04, 0x17
        /*017a*/ 	.short	(.L_56 - .L_55)
.L_55:
        /*017c*/ 	.word	0x00000000
        /*0180*/ 	.short	0x0002
        /*0182*/ 	.short	0x0010
        /*0184*/ 	.byte	0x00, 0xf4, 0x21, 0x00


	//----- nvinfo : EIATTR_KPARAM_INFO
	.align		4
.L_56:
        /*0188*/ 	.byte	0x04, 0x17
        /*018a*/ 	.short	(.L_58 - .L_57)
.L_57:
        /*018c*/ 	.word	0x00000000
        /*0190*/ 	.short	0x0001
        /*0192*/ 	.short	0x0008
        /*0194*/ 	.byte	0x00, 0xf4, 0x21, 0x00


	//----- nvinfo : EIATTR_KPARAM_INFO
	.align		4
.L_58:
        /*0198*/ 	.byte	0x04, 0x17
        /*019a*/ 	.short	(.L_60 - .L_59)
.L_59:
        /*019c*/ 	.word	0x00000000
        /*01a0*/ 	.short	0x0000
        /*01a2*/ 	.short	0x0000
        /*01a4*/ 	.byte	0x00, 0xf4, 0x21, 0x00


	//----- nvinfo : EIATTR_SPARSE_MMA_MASK
	.align		4
.L_60:
        /*01a8*/ 	.byte	0x03, 0x50
        /*01aa*/ 	.short	0x0000


	//----- nvinfo : EIATTR_MAXREG_COUNT
	.align		4
        /*01ac*/ 	.byte	0x03, 0x1b
        /*01ae*/ 	.short	0x0080


	//----- nvinfo : EIATTR_NUM_BARRIERS
	.align		4
        /*01b0*/ 	.byte	0x02, 0x4c
        /*01b2*/ 	.byte	0x01
	.zero		1


	//----- nvinfo : EIATTR_COOP_GROUP_MASK_REGIDS
	.align		4
        /*01b4*/ 	.byte	0x04, 0x29
        /*01b6*/ 	.short	(.L_62 - .L_61)


	//   ....[0]....
.L_61:
        /*01b8*/ 	.word	0xffffffff


	//   ....[1]....
        /*01bc*/ 	.word	0xffffffff


	//   ....[2]....
        /*01c0*/ 	.word	0xffffffff


	//   ....[3]....
        /*01c4*/ 	.word	0xffffffff


	//   ....[4]....
        /*01c8*/ 	.word	0xffffffff


	//   ....[5]....
        /*01cc*/ 	.word	0xffffffff


	//   ....[6]....
        /*01d0*/ 	.word	0xffffffff


	//   ....[7]....
        /*01d4*/ 	.word	0xffffffff


	//----- nvinfo : EIATTR_COOP_GROUP_INSTR_OFFSETS
	.align		4
.L_62:
        /*01d8*/ 	.byte	0x04, 0x28
        /*01da*/ 	.short	(.L_64 - .L_63)


	//   ....[0]....
.L_63:
        /*01dc*/ 	.word	0x00000a20


	//   ....[1]....
        /*01e0*/ 	.word	0x00000a40


	//   ....[2]....
        /*01e4*/ 	.word	0x00000bc0


	//   ....[3]....
        /*01e8*/ 	.word	0x00000be0


	//   ....[4]....
        /*01ec*/ 	.word	0x00000c50


	//   ....[5]....
        /*01f0*/ 	.word	0x00000c70


	//   ....[6]....
        /*01f4*/ 	.word	0x00000d90


	//   ....[7]....
        /*01f8*/ 	.word	0x00000e80


	//----- nvinfo : EIATTR_VRC_CTA_INIT_COUNT
	.align		4
.L_64:
        /*01fc*/ 	.byte	0x02, 0x4a
	.zero		1
	.zero		1


	//----- nvinfo : EIATTR_EXIT_INSTR_OFFSETS
	.align		4
        /*0200*/ 	.byte	0x04, 0x1c
        /*0202*/ 	.short	(.L_66 - .L_65)


	//   ....[0]....
.L_65:
        /*0204*/ 	.word	0x00001ba0


	//   ....[1]....
        /*0208*/ 	.word	0x00001bd0


	//----- nvinfo : EIATTR_REQNTID
	.align		4
.L_66:
        /*020c*/ 	.byte	0x04, 0x10
        /*020e*/ 	.short	(.L_68 - .L_67)
.L_67:
        /*0210*/ 	.word	0x00000200
        /*0214*/ 	.word	0x00000001
        /*0218*/ 	.word	0x00000001


	//----- nvinfo : EIATTR_CBANK_PARAM_SIZE
	.align		4
.L_68:
        /*021c*/ 	.byte	0x03, 0x19
        /*021e*/ 	.short	0x0088


	//----- nvinfo : EIATTR_PARAM_CBANK
	.align		4
        /*0220*/ 	.byte	0x04, 0x0a
        /*0222*/ 	.short	(.L_70 - .L_69)
	.align		4
.L_69:
        /*0224*/ 	.word	index@(.nv.constant0.attn_fwd)
        /*0228*/ 	.short	0x0380
        /*022a*/ 	.short	0x0088


	//----- nvinfo : EIATTR_SW_WAR
	.align		4
.L_70:
        /*022c*/ 	.byte	0x04, 0x36
        /*022e*/ 	.short	(.L_72 - .L_71)
.L_71:
        /*0230*/ 	.word	0x00000008
.L_72:


//--------------------- .nv.compat                --------------------------
	.section	.nv.compat,"",@"SHT_CUDA_COMPAT_INFO"
	.align	4
        /*0000*/ 	.byte	0x02, 0x02, 0x01, 0x00, 0x02, 0x05, 0x05, 0x00, 0x02, 0x03, 0x00, 0x00, 0x02, 0x06, 0x01, 0x00


//--------------------- .nv.callgraph             --------------------------
	.section	.nv.callgraph,"",@"SHT_CUDA_CALLGRAPH"
	.align	4
	.sectionentsize	8
	.align		4
        /*0000*/ 	.word	0x00000000
	.align		4
        /*0004*/ 	.word	0xffffffff
	.align		4
        /*0008*/ 	.word	0x00000000
	.align		4
        /*000c*/ 	.word	0xfffffffe
	.align		4
        /*0010*/ 	.word	0x00000000
	.align		4
        /*0014*/ 	.word	0xfffffffd
	.align		4
        /*0018*/ 	.word	0x00000000
	.align		4
        /*001c*/ 	.word	0xfffffffc


//--------------------- .nv.constant4             --------------------------
	.section	.nv.constant4,"a",@progbits
	.align	8
	.align		8
.nv.constant4:
        /*0000*/ 	.dword	_$_str


//--------------------- .text.attn_fwd            --------------------------
	.section	.text.attn_fwd,"ax",@progbits
	.align	128
        .global         attn_fwd
        .type           attn_fwd,@function
        .size           attn_fwd,(.L_x_3 - attn_fwd)
        .other          attn_fwd,@"STO_CUDA_ENTRY STV_DEFAULT"
attn_fwd:
.text.attn_fwd:
[----:B------:R-:W0:Y:S01]  /*0000*/  LDC R1, c[0x0][0x37c] ;  /* 0x0000df00ff017b82 */ /* 0x000e220000000800 */
[----:B------:R-:W1:Y:S07]  /*0010*/  S2R R0, SR_TID.X ;  /* 0x0000000000007919 */ /* 0x000e6e0000002100 */
[----:B------:R-:W2:Y:S01]  /*0020*/  S2UR UR6, SR_CTAID.Y ;  /* 0x00000000000679c3 */ /* 0x000ea20000002600 */
[----:B------:R-:W2:Y:S01]  /*0030*/  LDCU.64 UR4, c[0x0][0x3b0] ;  /* 0x00007600ff0477ac */ /* 0x000ea20008000a00 */
[----:B------:R-:W3:Y:S01]  /*0040*/  S2R R3, SR_CTAID.X ;  /* 0x0000000000037919 */ /* 0x000ee20000002500 */
[----:B------:R-:W4:Y:S05]  /*0050*/  LDCU.64 UR10, c[0x0][0x358] ;  /* 0x00006b00ff0a77ac */ /* 0x000f2a0008000a00 */
[----:B------:R-:W5:Y:S08]  /*0060*/  LDC R16, c[0x0][0x3b8] ;  /* 0x0000ee00ff107b82 */ /* 0x000f700000000800 */
[----:B------:R-:W0:Y:S01]  /*0070*/  LDC.64 R18, c[0x0][0x380] ;  /* 0x0000e000ff127b82 */ /* 0x000e220000000a00 */
[----:B--2---:R-:W-:-:S04]  /*0080*/  UIMAD UR4, UR6, UR4, URZ ;  /* 0x00000004060472a4 */ /* 0x004fc8000f8e02ff */
[----:B------:R-:W-:Y:S01]  /*0090*/  USHF.L.U32 UR7, UR4, 0x1, URZ ;  /* 0x0000000104077899 */ /* 0x000fe200080006ff */
[----:B-1----:R-:W-:Y:S02]  /*00a0*/  LOP3.LUT R2, R0, 0xff, RZ, 0xc0, !PT ;  /* 0x000000ff00027812 */ /* 0x002fe400078ec0ff */
[----:B------:R-:W-:-:S03]  /*00b0*/  SHF.R.U32.HI R4, RZ, 0x8, R0 ;  /* 0x00000008ff047819 */ /* 0x000fc60000011600 */
[----:B---3--:R-:W-:Y:S01]  /*00c0*/  IMAD R5, R3, 0x100, R2 ;  /* 0x0000010003057824 */ /* 0x008fe200078e0202 */
[----:B------:R-:W-:-:S03]  /*00d0*/  SGXT.U32 R4, R4, 0x1 ;  /* 0x000000010404781a */ /* 0x000fc60000000000 */
[----:B------:R-:W-:Y:S01]  /*00e0*/  IMAD R3, R5, UR5, RZ ;  /* 0x0000000505037c24 */ /* 0x000fe2000f8e02ff */
[----:B------:R-:W-:Y:S01]  /*00f0*/  UIMAD.WIDE UR4, UR4, 0x2, URZ ;  /* 0x00000002040478a5 */ /* 0x000fe2000f8e02ff */
[----:B-----5:R-:W-:Y:S02]  /*0100*/  IMAD R7, R4, R16, RZ ;  /* 0x0000001004077224 */ /* 0x020fe400078e02ff */
[C---:B------:R-:W-:Y:S02]  /*0110*/  IMAD.SHL.U32 R5, R3.reuse, 0x2, RZ ;  /* 0x0000000203057824 */ /* 0x040fe400078e00ff */
[----:B------:R-:W-:Y:S01]  /*0120*/  IMAD.HI R4, R3, 0x2, RZ ;  /* 0x0000000203047827 */ /* 0x000fe200078e02ff */
[----:B------:R-:W-:Y:S02]  /*0130*/  LEA R3, R16, R7, 0x1 ;  /* 0x0000000710037211 */ /* 0x000fe400078e08ff */
[----:B0-----:R-:W-:Y:S01]  /*0140*/  IADD3 R18, P0, P1, R5, UR7, R18 ;  /* 0x0000000705127c10 */ /* 0x001fe2000f91e012 */
[----:B------:R-:W-:Y:S01]  /*0150*/  UMOV UR4, 0x400 ;  /* 0x0000040000047882 */ /* 0x000fe20000000000 */
[----:B------:R-:W0:Y:S02]  /*0160*/  LDCU UR7, c[0x0][0x3f0] ;  /* 0x00007e00ff0777ac */ /* 0x000e240008000800 */
[----:B------:R-:W-:Y:S01]  /*0170*/  IADD3.X R20, PT, PT, R4, UR5, R19, P0, P1 ;  /* 0x0000000504147c10 */ /* 0x000fe200087e2413 */
[----:B------:R-:W-:Y:S01]  /*0180*/  IMAD R4, R16, 0x2, R3 ;  /* 0x0000000210047824 */ /* 0x000fe200078e0203 */
[----:B------:R-:W-:-:S02]  /*0190*/  LEA R6, P0, R7, R18, 0x1 ;  /* 0x0000001207067211 */ /* 0x000fc400078008ff */
[----:B------:R-:W-:Y:S01]  /*01a0*/  LEA R8, P1, R3, R18, 0x1 ;  /* 0x0000001203087211 */ /* 0x000fe200078208ff */
[----:B------:R-:W-:Y:S01]  /*01b0*/  IMAD R5, R16, 0x2, R4 ;  /* 0x0000000210057824 */ /* 0x000fe200078e0204 */
[----:B------:R-:W-:Y:S02]  /*01c0*/  LEA.HI.X.SX32 R7, R7, R20, 0x1, P0 ;  /* 0x0000001407077211 */ /* 0x000fe400000f0eff */
[----:B------:R-:W-:Y:S02]  /*01d0*/  LEA R10, P0, R4, R18, 0x1 ;  /* 0x00000012040a7211 */ /* 0x000fe400078008ff */
[----:B------:R-:W-:Y:S02]  /*01e0*/  LEA R13, R16, R5, 0x1 ;  /* 0x00000005100d7211 */ /* 0x000fe400078e08ff */
[-C--:B------:R-:W-:Y:S02]  /*01f0*/  LEA.HI.X.SX32 R11, R4, R20.reuse, 0x1, P0 ;  /* 0x00000014040b7211 */ /* 0x080fe400000f0eff */
[----:B------:R-:W-:Y:S01]  /*0200*/  LEA.HI.X.SX32 R9, R3, R20, 0x1, P1 ;  /* 0x0000001403097211 */ /* 0x000fe200008f0eff */
[C---:B------:R-:W-:Y:S01]  /*0210*/  IMAD R14, R16.reuse, 0x2, R13 ;  /* 0x00000002100e7824 */ /* 0x040fe200078e020d */
[-C--:B------:R-:W-:Y:S01]  /*0220*/  LEA R4, P0, R5, R18.reuse, 0x1 ;  /* 0x0000001205047211 */ /* 0x080fe200078008ff */
[----:B----4-:R1:W2:Y:S02]  /*0230*/  LDG.E.U16 R3, desc[UR10][R6.64] ;  /* 0x0000000a06037981 */ /* 0x0102a4000c1e1500 */
[----:B------:R-:W-:Y:S01]  /*0240*/  IMAD R15, R16, 0x2, R14 ;  /* 0x00000002100f7824 */ /* 0x000fe200078e020e */
[----:B------:R-:W-:Y:S01]  /*0250*/  LEA R12, P1, R13, R18, 0x1 ;  /* 0x000000120d0c7211 */ /* 0x000fe200078208ff */
[----:B------:R3:W4:Y:S01]  /*0260*/  LDG.E.U16 R17, desc[UR10][R8.64] ;  /* 0x0000000a08117981 */ /* 0x000722000c1e1500 */
[----:B------:R-:W-:-:S02]  /*0270*/  LEA.HI.X.SX32 R5, R5, R20, 0x1, P0 ;  /* 0x0000001405057211 */ /* 0x000fc400000f0eff */
[----:B------:R-:W-:Y:S01]  /*0280*/  LEA R16, R16, R15, 0x1 ;  /* 0x0000000f10107211 */ /* 0x000fe200078e08ff */
[----:B------:R-:W5:Y:S01]  /*0290*/  LDG.E.U16 R10, desc[UR10][R10.64] ;  /* 0x0000000a0a0a7981 */ /* 0x000f62000c1e1500 */
[----:B------:R-:W-:Y:S02]  /*02a0*/  LEA.HI.X.SX32 R13, R13, R20, 0x1, P1 ;  /* 0x000000140d0d7211 */ /* 0x000fe400008f0eff */
[CC--:B-1----:R-:W-:Y:S02]  /*02b0*/  LEA R6, P0, R14.reuse, R18.reuse, 0x1 ;  /* 0x000000120e067211 */ /* 0x0c2fe400078008ff */
[----:B---3--:R-:W-:Y:S01]  /*02c0*/  LEA R8, P1, R15, R18, 0x1 ;  /* 0x000000120f087211 */ /* 0x008fe200078208ff */
[----:B------:R1:W3:Y:S01]  /*02d0*/  LDG.E.U16 R12, desc[UR10][R12.64] ;  /* 0x0000000a0c0c7981 */ /* 0x0002e2000c1e1500 */
[----:B------:R-:W-:Y:S02]  /*02e0*/  LEA.HI.X.SX32 R7, R14, R20, 0x1, P0 ;  /* 0x000000140e077211 */ /* 0x000fe400000f0eff */
[----:B------:R-:W-:-:S02]  /*02f0*/  LEA R14, P0, R16, R18, 0x1 ;  /* 0x00000012100e7211 */ /* 0x000fc400078008ff */
[-C--:B------:R-:W-:Y:S01]  /*0300*/  LEA.HI.X.SX32 R9, R15, R20.reuse, 0x1, P1 ;  /* 0x000000140f097211 */ /* 0x080fe200008f0eff */
[----:B------:R-:W5:Y:S01]  /*0310*/  LDG.E.U16 R6, desc[UR10][R6.64] ;  /* 0x0000000a06067981 */ /* 0x000f62000c1e1500 */
[----:B------:R-:W-:-:S03]  /*0320*/  LEA.HI.X.SX32 R15, R16, R20, 0x1, P0 ;  /* 0x00000014100f7211 */ /* 0x000fc600000f0eff */
[----:B------:R0:W5:Y:S04]  /*0330*/  LDG.E.U16 R8, desc[UR10][R8.64] ;  /* 0x0000000a08087981 */ /* 0x000168000c1e1500 */
[----:B------:R0:W5:Y:S04]  /*0340*/  LDG.E.U16 R18, desc[UR10][R4.64] ;  /* 0x0000000a04127981 */ /* 0x000168000c1e1500 */
[----:B------:R-:W5:Y:S01]  /*0350*/  LDG.E.U16 R14, desc[UR10][R14.64] ;  /* 0x0000000a0e0e7981 */ /* 0x000f62000c1e1500 */
[----:B------:R-:W0:Y:S01]  /*0360*/  S2UR UR5, SR_CgaCtaId ;  /* 0x00000000000579c3 */ /* 0x000e220000008800 */
[----:B-1----:R-:W-:Y:S01]  /*0370*/  SHF.R.S32.HI R13, RZ, 0x8, R0 ;  /* 0x00000008ff0d7819 */ /* 0x002fe20000011400 */
[----:B------:R-:W-:-:S03]  /*0380*/  IMAD.SHL.U32 R11, R2, 0x2, RZ ;  /* 0x00000002020b7824 */ /* 0x000fc600078e00ff */
[----:B------:R-:W-:-:S04]  /*0390*/  SGXT R2, R13, 0x1 ;  /* 0x000000010d02781a */ /* 0x000fc80000000200 */
[----:B------:R-:W-:-:S04]  /*03a0*/  LOP3.LUT R2, R11, 0x210, R2, 0x78, !PT ;  /* 0x000002100b027812 */ /* 0x000fc800078e7802 */
[C---:B------:R-:W-:Y:S02]  /*03b0*/  LOP3.LUT R11, R2.reuse, 0x20, RZ, 0x3c, !PT ;  /* 0x00000020020b7812 */ /* 0x040fe400078e3cff */
[C---:B0-----:R-:W-:Y:S02]  /*03c0*/  LOP3.LUT R9, R2.reuse, 0x40, RZ, 0x3c, !PT ;  /* 0x0000004002097812 */ /* 0x041fe400078e3cff */
[----:B------:R-:W-:Y:S01]  /*03d0*/  LOP3.LUT R13, R2, 0x60, RZ, 0x3c, !PT ;  /* 0x00000060020d7812 */ /* 0x000fe200078e3cff */
[----:B------:R-:W-:Y:S02]  /*03e0*/  ULEA UR5, UR5, UR4, 0x18 ;  /* 0x0000000405057291 */ /* 0x000fe4000f8ec0ff */
[----:B------:R-:W-:Y:S01]  /*03f0*/  UISETP.GE.AND UP0, UPT, UR7, 0x1, UPT ;  /* 0x000000010700788c */ /* 0x000fe2000bf06270 */
[----:B------:R-:W-:Y:S01]  /*0400*/  IMAD.MOV.U32 R25, RZ, RZ, -0x800000 ;  /* 0xff800000ff197424 */ /* 0x000fe200078e00ff */
[----:B------:R-:W-:Y:S02]  /*0410*/  MOV R26, 0x3f800000 ;  /* 0x3f800000001a7802 */ /* 0x000fe40000000f00 */
[----:B------:R-:W-:-:S02]  /*0420*/  CS2R R4, SRZ ;  /* 0x0000000000047805 */ /* 0x000fc4000001ff00 */
[----:B------:R-:W-:Y:S01]  /*0430*/  MOV R20, 0xff800000 ;  /* 0xff80000000147802 */ /* 0x000fe20000000f00 */
[----:B--2---:R-:W-:Y:S04]  /*0440*/  STS.U16 [R2+UR5], R3 ;  /* 0x0000000302007988 */ /* 0x004fe80008000405 */
[----:B---3--:R0:W-:Y:S04]  /*0450*/  STS.U16 [R2+UR5+0x1000], R12 ;  /* 0x0010000c02007988 */ /* 0x0081e80008000405 */
[----:B----4-:R-:W-:Y:S04]  /*0460*/  STS.U16 [R11+UR5+0x400], R17 ;  /* 0x000400110b007988 */ /* 0x010fe80008000405 */
[----:B-----5:R1:W-:Y:S04]  /*0470*/  STS.U16 [R11+UR5+0x1400], R6 ;  /* 0x001400060b007988 */ /* 0x0203e80008000405 */
[----:B------:R-:W-:Y:S04]  /*0480*/  STS.U16 [R9+UR5+0x800], R10 ;  /* 0x0008000a09007988 */ /* 0x000fe80008000405 */
[----:B------:R2:W-:Y:S04]  /*0490*/  STS.U16 [R9+UR5+0x1800], R8 ;  /* 0x0018000809007988 */ /* 0x0005e80008000405 */
[----:B------:R3:W-:Y:S04]  /*04a0*/  STS.U16 [R13+UR5+0xc00], R18 ;  /* 0x000c00120d007988 */ /* 0x0007e80008000405 */
[----:B------:R3:W-:Y:S01]  /*04b0*/  STS.U16 [R13+UR5+0x1c00], R14 ;  /* 0x001c000e0d007988 */ /* 0x0007e20008000405 */
[----:B0-----:R-:W-:Y:S01]  /*04c0*/  IMAD.MOV.U32 R2, RZ, RZ, 0x3f800000 ;  /* 0x3f800000ff027424 */ /* 0x001fe200078e00ff */
[----:B-1----:R-:W-:-:S02]  /*04d0*/  CS2R R6, SRZ ;  /* 0x0000000000067805 */ /* 0x002fc4000001ff00 */
[----:B--2---:R-:W-:Y:S02]  /*04e0*/  CS2R R8, SRZ ;  /* 0x0000000000087805 */ /* 0x004fe4000001ff00 */
[----:B------:R-:W-:Y:S01]  /*04f0*/  CS2R R10, SRZ ;  /* 0x00000000000a7805 */ /* 0x000fe2000001ff00 */
[C---:B------:R-:W-:Y:S01]  /*0500*/  IMAD.SHL.U32 R3, R0.reuse, 0x2, RZ ;  /* 0x0000000200037824 */ /* 0x040fe200078e00ff */
[----:B------:R-:W-:Y:S01]  /*0510*/  LOP3.LUT R12, R0, 0x7, RZ, 0xc0, !PT ;  /* 0x00000007000c7812 */ /* 0x000fe200078ec0ff */
[----:B------:R-:W-:Y:S06]  /*0520*/  BRA.U !UP0, `(.L_x_0) ;  /* 0x0000000908a07547 */ /* 0x000fec000b800000 */
[----:B------:R-:W0:Y:S01]  /*0530*/  LDC.64 R30, c[0x0][0x3c0] ;  /* 0x0000f000ff1e7b82 */ /* 0x000e220000000a00 */
[----:B------:R-:W1:Y:S01]  /*0540*/  LDCU UR4, c[0x0][0x3c8] ;  /* 0x00007900ff0477ac */ /* 0x000e620008000800 */
[C---:B------:R-:W-:Y:S01]  /*0550*/  SHF.L.U32 R5, R12.reuse, 0x4, RZ ;  /* 0x000000040c057819 */ /* 0x040fe200000006ff */
[----:B------:R-:W-:Y:S01]  /*0560*/  IMAD.MOV.U32 R26, RZ, RZ, 0x3f800000 ;  /* 0x3f800000ff1a7424 */ /* 0x000fe200078e00ff */
[----:B------:R-:W-:Y:S01]  /*0570*/  LEA R7, R12, UR5, 0x9 ;  /* 0x000000050c077c11 */ /* 0x000fe2000f8e48ff */
[----:B------:R-:W2:Y:S01]  /*0580*/  LDCU.64 UR8, c[0x0][0x388] ;  /* 0x00007100ff0877ac */ /* 0x000ea20008000a00 */
[----:B------:R-:W-:Y:S01]  /*0590*/  LOP3.LUT R8, R0, 0x10, RZ, 0xc0, !PT ;  /* 0x0000001000087812 */ /* 0x000fe200078ec0ff */
[----:B------:R-:W-:Y:S01]  /*05a0*/  IMAD.MOV.U32 R24, RZ, RZ, -0x800000 ;  /* 0xff800000ff187424 */ /* 0x000fe200078e00ff */
[----:B------:R-:W4:Y:S01]  /*05b0*/  LDC.64 R28, c[0x0][0x3d0] ;  /* 0x0000f400ff1c7b82 */ /* 0x000f220000000a00 */
[----:B------:R-:W-:Y:S01]  /*05c0*/  LOP3.LUT R2, R5, 0x1e0, R0, 0x78, !PT ;  /* 0x000001e005027812 */ /* 0x000fe200078e7800 */
[----:B------:R-:W5:Y:S01]  /*05d0*/  LDCU.64 UR12, c[0x0][0x390] ;  /* 0x00007200ff0c77ac */ /* 0x000f620008000a00 */
[----:B------:R-:W-:Y:S01]  /*05e0*/  IMAD R4, R8, 0x100, R7 ;  /* 0x0000010008047824 */ /* 0x000fe200078e0207 */
[----:B------:R-:W-:Y:S01]  /*05f0*/  MOV R32, 0xff800000 ;  /* 0xff80000000207802 */ /* 0x000fe20000000f00 */
[----:B------:R-:W-:Y:S01]  /*0600*/  IMAD.SHL.U32 R5, R0, 0x20, RZ ;  /* 0x0000002000057824 */ /* 0x000fe200078e00ff */
[----:B------:R-:W-:Y:S01]  /*0610*/  LOP3.LUT R37, R2, 0x10, R3, 0x78, !PT ;  /* 0x0000001002257812 */ /* 0x000fe200078e7803 */
[----:B------:R-:W3:Y:S01]  /*0620*/  LDCU UR14, c[0x0][0x3d8] ;  /* 0x00007b00ff0e77ac */ /* 0x000ee20008000800 */
[----:B------:R-:W-:-:S02]  /*0630*/  LOP3.LUT R2, R0, 0xf, RZ, 0xc0, !PT ;  /* 0x0000000f00027812 */ /* 0x000fc400078ec0ff */
[----:B------:R-:W-:Y:S02]  /*0640*/  IADD3 R37, PT, PT, R37, R4, RZ ;  /* 0x0000000425257210 */ /* 0x000fe40007ffe0ff */
[----:B------:R-:W-:Y:S01]  /*0650*/  LOP3.LUT R7, R5, 0x60, RZ, 0xc0, !PT ;  /* 0x0000006005077812 */ /* 0x000fe200078ec0ff */
[----:B-1----:R-:W-:Y:S01]  /*0660*/  IMAD R4, R2, UR4, RZ ;  /* 0x0000000402047c24 */ /* 0x002fe2000f8e02ff */
[----:B------:R-:W-:Y:S01]  /*0670*/  UMOV UR4, URZ ;  /* 0x000000ff00047c82 */ /* 0x000fe20008000000 */
[----:B0-----:R-:W-:Y:S01]  /*0680*/  IMAD R30, R30, UR6, RZ ;  /* 0x000000061e1e7c24 */ /* 0x001fe2000f8e02ff */
[----:B------:R-:W-:Y:S01]  /*0690*/  IADD3 R9, PT, PT, R7, UR5, RZ ;  /* 0x0000000507097c10 */ /* 0x000fe2000fffe0ff */
[C---:B------:R-:W-:Y:S01]  /*06a0*/  IMAD.HI R7, R4.reuse, 0x2, RZ ;  /* 0x0000000204077827 */ /* 0x040fe200078e02ff */
[----:B------:R-:W-:Y:S02]  /*06b0*/  SHF.L.U32 R5, R4, 0x1, RZ ;  /* 0x0000000104057819 */ /* 0x000fe400000006ff */
[--C-:B------:R-:W-:Y:S01]  /*06c0*/  SHF.R.U32.HI R4, RZ, 0x4, R0.reuse ;  /* 0x00000004ff047819 */ /* 0x100fe20000011600 */
[----:B------:R-:W-:Y:S01]  /*06d0*/  IMAD R9, R8, 0x10, R9 ;  /* 0x0000001008097824 */ /* 0x000fe200078e0209 */
[----:B------:R-:W-:Y:S01]  /*06e0*/  SHF.R.S32.HI R8, RZ, 0x2, R0 ;  /* 0x00000002ff087819 */ /* 0x000fe20000011400 */
[----:B----4-:R-:W-:-:S02]  /*06f0*/  IMAD R6, R2, R29, RZ ;  /* 0x0000001d02067224 */ /* 0x010fc400078e02ff */
[----:B------:R-:W-:Y:S02]  /*0700*/  IMAD.SHL.U32 R2, R30, 0x2, RZ ;  /* 0x000000021e027824 */ /* 0x000fe400078e00ff */
[----:B------:R-:W-:Y:S02]  /*0710*/  IMAD R28, R28, UR6, RZ ;  /* 0x000000061c1c7c24 */ /* 0x000fe4000f8e02ff */
[----:B------:R-:W-:Y:S01]  /*0720*/  IMAD.HI R30, R30, 0x2, RZ ;  /* 0x000000021e1e7827 */ /* 0x000fe200078e02ff */
[----:B--2---:R-:W-:Y:S01]  /*0730*/  IADD3 R33, P0, P1, R5, UR8, R2 ;  /* 0x0000000805217c10 */ /* 0x004fe2000f91e002 */
[----:B------:R-:W0:Y:S01]  /*0740*/  LDCU UR8, c[0x0][0x3a8] ;  /* 0x00007500ff0877ac */ /* 0x000e220008000800 */
[----:B------:R-:W-:Y:S01]  /*0750*/  SHF.L.U32 R2, R28, 0x1, RZ ;  /* 0x000000011c027819 */ /* 0x000fe200000006ff */
[----:B------:R-:W-:Y:S01]  /*0760*/  IMAD.SHL.U32 R5, R6, 0x2, RZ ;  /* 0x0000000206057824 */ /* 0x000fe200078e00ff */
[----:B------:R-:W-:Y:S01]  /*0770*/  IADD3.X R11, PT, PT, R7, UR9, R30, P0, P1 ;  /* 0x00000009070b7c10 */ /* 0x000fe200087e241e */
[----:B------:R-:W-:-:S03]  /*0780*/  IMAD.HI R28, R28, 0x2, RZ ;  /* 0x000000021c1c7827 */ /* 0x000fc600078e02ff */
[----:B-----5:R-:W-:Y:S01]  /*0790*/  IADD3 R7, P0, P1, R5, UR12, R2 ;  /* 0x0000000c05077c10 */ /* 0x020fe2000f91e002 */
[----:B------:R-:W-:Y:S01]  /*07a0*/  IMAD.HI R5, R6, 0x2, RZ ;  /* 0x0000000206057827 */ /* 0x000fe200078e02ff */
[----:B------:R-:W-:Y:S02]  /*07b0*/  SHF.R.S32.HI R2, RZ, 0x6, R0 ;  /* 0x00000006ff027819 */ /* 0x000fe40000011400 */
[----:B------:R-:W-:Y:S02]  /*07c0*/  SGXT.U32 R0, R4, 0x4 ;  /* 0x000000040400781a */ /* 0x000fe40000000000 */
[----:B------:R-:W-:Y:S02]  /*07d0*/  SGXT R4, R8, 0x1 ;  /* 0x000000010804781a */ /* 0x000fe40000000200 */
[----:B------:R-:W-:Y:S01]  /*07e0*/  SGXT R2, R2, 0x1 ;  /* 0x000000010202781a */ /* 0x000fe20000000200 */
[----:B------:R-:W-:Y:S01]  /*07f0*/  IMAD R30, R0, R31, RZ ;  /* 0x0000001f001e7224 */ /* 0x000fe200078e02ff */
[----:B------:R-:W-:Y:S01]  /*0800*/  LOP3.LUT R4, R4, 0x90, RZ, 0xc0, !PT ;  /* 0x0000009004047812 */ /* 0x000fe200078ec0ff */
[----:B---3--:R-:W-:Y:S01]  /*0810*/  IMAD R0, R0, UR14, RZ ;  /* 0x0000000e00007c24 */ /* 0x008fe2000f8e02ff */
[----:B------:R-:W-:-:S02]  /*0820*/  IADD3.X R5, PT, PT, R5, UR13, R28, P0, P1 ;  /* 0x0000000d05057c10 */ /* 0x000fc400087e241c */
[----:B------:R-:W-:Y:S02]  /*0830*/  LOP3.LUT R2, R2, 0x90, RZ, 0xc0, !PT ;  /* 0x0000009002027812 */ /* 0x000fe400078ec0ff */
[--C-:B------:R-:W-:Y:S02]  /*0840*/  LOP3.LUT R4, R4, 0x10, R3.reuse, 0x78, !PT ;  /* 0x0000001004047812 */ /* 0x100fe400078e7803 */
[----:B------:R-:W-:Y:S02]  /*0850*/  LEA R33, P0, R30, R33, 0x1 ;  /* 0x000000211e217211 */ /* 0x000fe400078008ff */
[----:B------:R-:W-:Y:S02]  /*0860*/  LEA R36, P1, R0, R7, 0x1 ;  /* 0x0000000700247211 */ /* 0x000fe400078208ff */
[----:B------:R-:W-:Y:S02]  /*0870*/  CS2R R6, SRZ ;  /* 0x0000000000067805 */ /* 0x000fe4000001ff00 */
[----:B------:R-:W-:-:S02]  /*0880*/  LOP3.LUT R28, R2, 0x17e, R3, 0x78, !PT ;  /* 0x0000017e021c7812 */ /* 0x000fc400078e7803 */
[----:B------:R-:W-:Y:S02]  /*0890*/  IADD3 R27, PT, PT, R4, R9, RZ ;  /* 0x00000009041b7210 */ /* 0x000fe40007ffe0ff */
[----:B------:R-:W-:Y:S02]  /*08a0*/  CS2R R8, SRZ ;  /* 0x0000000000087805 */ /* 0x000fe4000001ff00 */
[----:B------:R-:W-:Y:S02]  /*08b0*/  LEA.HI.X.SX32 R30, R30, R11, 0x1, P0 ;  /* 0x0000000b1e1e7211 */ /* 0x000fe400000f0eff */
[----:B------:R-:W-:Y:S02]  /*08c0*/  CS2R R10, SRZ ;  /* 0x00000000000a7805 */ /* 0x000fe4000001ff00 */
[----:B------:R-:W-:Y:S01]  /*08d0*/  LEA.HI.X.SX32 R34, R0, R5, 0x1, P1 ;  /* 0x0000000500227211 */ /* 0x000fe200008f0eff */
[----:B------:R-:W-:Y:S01]  /*08e0*/  IMAD.MOV.U32 R0, RZ, RZ, RZ ;  /* 0x000000ffff007224 */ /* 0x000fe200078e00ff */
[----:B------:R-:W-:-:S02]  /*08f0*/  MOV R3, RZ ;  /* 0x000000ff00037202 */ /* 0x000fc40000000f00 */
[----:B------:R-:W-:Y:S02]  /*0900*/  CS2R R4, SRZ ;  /* 0x0000000000047805 */ /* 0x000fe4000001ff00 */
[----:B0-----:R-:W-:-:S07]  /*0910*/  MOV R2, 0x3f800000 ;  /* 0x3f80000000027802 */ /* 0x001fce0000000f00 */
.L_x_1:
[----:B------:R-:W-:-:S04]  /*0920*/  LEA R12, P0, R0, R33, 0x1 ;  /* 0x00000021000c7211 */ /* 0x000fc800078008ff */
[----:B------:R-:W-:-:S05]  /*0930*/  LEA.HI.X.SX32 R13, R0, R30, 0x1, P0 ;  /* 0x0000001e000d7211 */ /* 0x000fca00000f0eff */
[----:B------:R-:W2:Y:S01]  /*0940*/  LDG.E.U16 R25, desc[UR10][R12.64] ;  /* 0x0000000a0c197981 */ /* 0x000ea2000c1e1500 */
[----:B------:R-:W-:Y:S06]  /*0950*/  BAR.SYNC.DEFER_BLOCKING 0x0 ;  /* 0x0000000000007b1d */ /* 0x000fec0000010000 */
[----:B--2---:R-:W-:Y:S02]  /*0960*/  STS.U16 [R28+UR5+0x2000], R25 ;  /* 0x002000191c007988 */ /* 0x004fe40008000405 */
[----:B------:R-:W-:Y:S06]  /*0970*/  BAR.SYNC.DEFER_BLOCKING 0x0 ;  /* 0x0000000000007b1d */ /* 0x000fec0000010000 */
[----:B------:R-:W-:Y:S04]  /*0980*/  LDSM.16.MT88.4 R12, [R37] ;  /* 0x00000000250c783b */ /* 0x000fe80000004200 */
[----:B------:R-:W0:Y:S02]  /*0990*/  LDSM.16.M88.4 R16, [R27+0x2000] ;  /* 0x002000001b10783b */ /* 0x000e240000000200 */
[C---:B0-----:R-:W-:Y:S08]  /*09a0*/  HMMA.16816.F32.BF16 R20, R12.reuse, R16, RZ ;  /* 0x000000100c14723c */ /* 0x041ff000000418ff */
[----:B------:R-:W-:Y:S11]  /*09b0*/  HMMA.16816.F32.BF16 R12, R12, R18, RZ ;  /* 0x000000120c0c723c */ /* 0x000ff600000418ff */
[----:B------:R-:W-:Y:S01]  /*09c0*/  FMUL R16, R20, UR8 ;  /* 0x0000000814107c20 */ /* 0x000fe20008400000 */
[----:B------:R-:W-:-:S07]  /*09d0*/  FMUL R17, R21, UR8 ;  /* 0x0000000815117c20 */ /* 0x000fce0008400000 */
[----:B------:R-:W-:-:S05]  /*09e0*/  FMUL R18, R12, UR8 ;  /* 0x000000080c127c20 */ /* 0x000fca0008400000 */
[----:B------:R-:W-:Y:S01]  /*09f0*/  FMNMX3 R17, R16, R17, R18, !PT ;  /* 0x0000001110117276 */ /* 0x000fe20007800012 */
[----:B------:R-:W-:-:S05]  /*0a00*/  FMUL R16, R13, UR8 ;  /* 0x000000080d107c20 */ /* 0x000fca0008400000 */
[----:B------:R-:W-:-:S05]  /*0a10*/  FMNMX R17, R16, R17, !PT ;  /* 0x0000001110117209 */ /* 0x000fca0007800000 */
[----:B------:R-:W0:Y:S02]  /*0a20*/  SHFL.BFLY PT, R16, R17, 0x2, 0x1f ;  /* 0x0c401f0011107f89 */ /* 0x000e2400000e0000 */
[----:B0-----:R-:W-:-:S05]  /*0a30*/  FMNMX R19, R17, R16, !PT ;  /* 0x0000001011137209 */ /* 0x001fca0007800000 */
[----:B------:R-:W0:Y:S02]  /*0a40*/  SHFL.BFLY PT, R25, R19, 0x1, 0x1f ;  /* 0x0c201f0013197f89 */ /* 0x000e2400000e0000 */
[----:B0-----:R-:W-:-:S05]  /*0a50*/  FMNMX3 R25, R19, R25, R32, !PT ;  /* 0x0000001913197276 */ /* 0x001fca0007800020 */
[--C-:B------:R-:W-:Y:S01]  /*0a60*/  FFMA R20, R20, UR8, -R25.reuse ;  /* 0x0000000814147c23 */ /* 0x100fe20008000819 */
[--C-:B------:R-:W-:Y:S01]  /*0a70*/  FFMA R21, R21, UR8, -R25.reuse ;  /* 0x0000000815157c23 */ /* 0x100fe20008000819 */
[--C-:B------:R-:W-:Y:S01]  /*0a80*/  FFMA R18, R12, UR8, -R25.reuse ;  /* 0x000000080c127c23 */ /* 0x100fe20008000819 */
[----:B------:R-:W-:Y:S01]  /*0a90*/  FFMA R13, R13, UR8, -R25 ;  /* 0x000000080d0d7c23 */ /* 0x000fe20008000819 */
[----:B------:R-:W-:Y:S01]  /*0aa0*/  FMUL R16, R20, 1.4426950216293334961 ;  /* 0x3fb8aa3b14107820 */ /* 0x000fe20000400000 */
[----:B------:R-:W-:Y:S01]  /*0ab0*/  FMUL R21, R21, 1.4426950216293334961 ;  /* 0x3fb8aa3b15157820 */ /* 0x000fe20000400000 */
[----:B------:R-:W-:Y:S01]  /*0ac0*/  FMUL R17, R18, 1.4426950216293334961 ;  /* 0x3fb8aa3b12117820 */ /* 0x000fe20000400000 */
[----:B------:R-:W-:Y:S01]  /*0ad0*/  FMUL R35, R13, 1.4426950216293334961 ;  /* 0x3fb8aa3b0d237820 */ /* 0x000fe20000400000 */
[----:B------:R-:W-:Y:S01]  /*0ae0*/  FADD R13, -R25, R32 ;  /* 0x00000020190d7221 */ /* 0x000fe20000000100 */
[----:B------:R0:W-:Y:S01]  /*0af0*/  MUFU.EX2 R12, R21 ;  /* 0x00000015000c7308 */ /* 0x0001e20000000800 */
[----:B------:R-:W-:-:S02]  /*0b00*/  FMUL R20, R14, UR8 ;  /* 0x000000080e147c20 */ /* 0x000fc40008400000 */
[----:B------:R-:W-:-:S05]  /*0b10*/  FMUL R13, R13, 1.4426950216293334961 ;  /* 0x3fb8aa3b0d0d7820 */ /* 0x000fca0000400000 */
[----:B------:R-:W1:Y:S01]  /*0b20*/  MUFU.EX2 R16, R16 ;  /* 0x0000001000107308 */ /* 0x000e620000000800 */
[----:B0-----:R-:W-:-:S07]  /*0b30*/  FMUL R21, R23, UR8 ;  /* 0x0000000817157c20 */ /* 0x001fce0008400000 */
[----:B------:R-:W0:Y:S08]  /*0b40*/  MUFU.EX2 R17, R17 ;  /* 0x0000001100117308 */ /* 0x000e300000000800 */
[----:B------:R-:W2:Y:S01]  /*0b50*/  MUFU.EX2 R35, R35 ;  /* 0x0000002300237308 */ /* 0x000ea20000000800 */
[----:B-1----:R-:W-:Y:S01]  /*0b60*/  FADD R18, R16, R12 ;  /* 0x0000000c10127221 */ /* 0x002fe20000000000 */
[----:B------:R-:W-:-:S02]  /*0b70*/  F2FP.BF16.F32.PACK_AB R12, R12, R16 ;  /* 0x000000100c0c723e */ /* 0x000fc400000010ff */
[----:B------:R-:W-:-:S04]  /*0b80*/  LEA R16, P0, R3, R36, 0x1 ;  /* 0x0000002403107211 */ /* 0x000fc800078008ff */
[----:B------:R-:W1:Y:S01]  /*0b90*/  MUFU.EX2 R13, R13 ;  /* 0x0000000d000d7308 */ /* 0x000e620000000800 */
[----:B0-----:R-:W-:-:S04]  /*0ba0*/  FADD R18, R17, R18 ;  /* 0x0000001211127221 */ /* 0x001fc80000000000 */
[----:B--2---:R-:W-:-:S05]  /*0bb0*/  FADD R19, R35, R18 ;  /* 0x0000001223137221 */ /* 0x004fca0000000000 */
[----:B------:R-:W0:Y:S02]  /*0bc0*/  SHFL.BFLY PT, R18, R19, 0x2, 0x1f ;  /* 0x0c401f0013127f89 */ /* 0x000e2400000e0000 */
[----:B0-----:R-:W-:-:S05]  /*0bd0*/  FADD R19, R19, R18 ;  /* 0x0000001213137221 */ /* 0x001fca0000000000 */
[----:B------:R-:W0:Y:S02]  /*0be0*/  SHFL.BFLY PT, R18, R19, 0x1, 0x1f ;  /* 0x0c201f0013127f89 */ /* 0x000e2400000e0000 */
[----:B0-----:R-:W-:-:S04]  /*0bf0*/  FADD R18, R19, R18 ;  /* 0x0000001213127221 */ /* 0x001fc80000000000 */
[----:B-1----:R-:W-:Y:S01]  /*0c00*/  FFMA R26, R13, R26, R18 ;  /* 0x0000001a0d1a7223 */ /* 0x002fe20000000012 */
        /* <DEDUP_REMOVED lines=10> */
[--C-:B------:R-:W-:Y:S02]  /*0cb0*/  FFMA R14, R14, UR8, -R20.reuse ;  /* 0x000000080e0e7c23 */ /* 0x100fe40008000814 */
[----:B------:R-:W-:Y:S01]  /*0cc0*/  FMUL R18, R22, 1.4426950216293334961 ;  /* 0x3fb8aa3b16127820 */ /* 0x000fe20000400000 */
[----:B------:R-:W-:Y:S01]  /*0cd0*/  FMUL R21, R23, 1.4426950216293334961 ;  /* 0x3fb8aa3b17157820 */ /* 0x000fe20000400000 */
[----:B------:R-:W-:Y:S01]  /*0ce0*/  FMUL R23, R14, 1.4426950216293334961 ;  /* 0x3fb8aa3b0e177820 */ /* 0x000fe20000400000 */
[----:B------:R-:W-:-:S03]  /*0cf0*/  FFMA R14, R15, UR8, -R20 ;  /* 0x000000080f0e7c23 */ /* 0x000fc60008000814 */
[----:B------:R-:W-:Y:S01]  /*0d00*/  MUFU.EX2 R18, R18 ;  /* 0x0000001200127308 */ /* 0x000fe20000000800 */
[----:B------:R-:W-:-:S07]  /*0d10*/  FMUL R19, R14, 1.4426950216293334961 ;  /* 0x3fb8aa3b0e137820 */ /* 0x000fce0000400000 */
[----:B------:R-:W0:Y:S08]  /*0d20*/  MUFU.EX2 R21, R21 ;  /* 0x0000001500157308 */ /* 0x000e300000000800 */
[----:B------:R-:W1:Y:S08]  /*0d30*/  MUFU.EX2 R15, R23 ;  /* 0x00000017000f7308 */ /* 0x000e700000000800 */
[----:B------:R-:W2:Y:S01]  /*0d40*/  MUFU.EX2 R19, R19 ;  /* 0x0000001300137308 */ /* 0x000ea20000000800 */
[----:B0-----:R-:W-:-:S04]  /*0d50*/  FADD R14, R18, R21 ;  /* 0x00000015120e7221 */ /* 0x001fc80000000000 */
[----:B-1----:R-:W-:-:S04]  /*0d60*/  FADD R14, R15, R14 ;  /* 0x0000000e0f0e7221 */ /* 0x002fc80000000000 */
[----:B--2---:R-:W-:Y:S01]  /*0d70*/  FADD R32, R19, R14 ;  /* 0x0000000e13207221 */ /* 0x004fe20000000000 */
[----:B------:R-:W-:-:S04]  /*0d80*/  F2FP.BF16.F32.PACK_AB R14, R35, R17 ;  /* 0x00000011230e723e */ /* 0x000fc800000010ff */
[----:B------:R-:W0:Y:S02]  /*0d90*/  SHFL.BFLY PT, R17, R32, 0x2, 0x1f ;  /* 0x0c401f0020117f89 */ /* 0x000e2400000e0000 */
[----:B0-----:R-:W-:Y:S01]  /*0da0*/  FADD R22, R32, R17 ;  /* 0x0000001120167221 */ /* 0x001fe20000000000 */
[----:B------:R-:W-:-:S05]  /*0db0*/  LEA.HI.X.SX32 R17, R3, R34, 0x1, P0 ;  /* 0x0000002203117211 */ /* 0x000fca00000f0eff */
[----:B------:R0:W2:Y:S01]  /*0dc0*/  LDG.E.U16 R23, desc[UR10][R16.64] ;  /* 0x0000000a10177981 */ /* 0x0000a2000c1e1500 */
[C---:B------:R-:W-:Y:S01]  /*0dd0*/  FMUL R4, R13.reuse, R4 ;  /* 0x000000040d047220 */ /* 0x040fe20000400000 */
[C---:B------:R-:W-:Y:S01]  /*0de0*/  FMUL R5, R13.reuse, R5 ;  /* 0x000000050d057220 */ /* 0x040fe20000400000 */
[C---:B------:R-:W-:Y:S01]  /*0df0*/  FMUL R8, R13.reuse, R8 ;  /* 0x000000080d087220 */ /* 0x040fe20000400000 */
[----:B------:R-:W-:Y:S01]  /*0e00*/  BAR.SYNC.DEFER_BLOCKING 0x0 ;  /* 0x0000000000007b1d */ /* 0x000fe20000010000 */
[----:B------:R-:W-:Y:S01]  /*0e10*/  FMUL R9, R13, R9 ;  /* 0x000000090d097220 */ /* 0x000fe20000400000 */
[----:B------:R-:W-:Y:S01]  /*0e20*/  F2FP.BF16.F32.PACK_AB R13, R21, R18 ;  /* 0x00000012150d723e */ /* 0x000fe200000010ff */
[----:B------:R-:W-:Y:S01]  /*0e30*/  UIADD3 UR4, UPT, UPT, UR4, 0x10, URZ ;  /* 0x0000001004047890 */ /* 0x000fe2000fffe0ff */
[----:B------:R-:W-:Y:S01]  /*0e40*/  F2FP.BF16.F32.PACK_AB R15, R19, R15 ;  /* 0x0000000f130f723e */ /* 0x000fe200000010ff */
[----:B------:R-:W-:Y:S01]  /*0e50*/  IMAD R0, R31, 0x10, R0 ;  /* 0x000000101f007824 */ /* 0x000fe200078e0200 */
[----:B------:R-:W-:Y:S01]  /*0e60*/  LEA R3, R29, R3, 0x4 ;  /* 0x000000031d037211 */ /* 0x000fe200078e20ff */
[----:B------:R-:W-:Y:S01]  /*0e70*/  UISETP.GE.AND UP0, UPT, UR4, UR7, UPT ;  /* 0x000000070400728c */ /* 0x000fe2000bf06270 */
[----:B0-----:R-:W0:Y:S01]  /*0e80*/  SHFL.BFLY PT, R16, R22, 0x1, 0x1f ;  /* 0x0c201f0016107f89 */ /* 0x001e2200000e0000 */
[----:B------:R-:W-:-:S02]  /*0e90*/  IMAD.MOV.U32 R32, RZ, RZ, R25 ;  /* 0x000000ffff207224 */ /* 0x000fc400078e0019 */
[----:B0-----:R-:W-:Y:S01]  /*0ea0*/  FADD R21, R22, R16 ;  /* 0x0000001016157221 */ /* 0x001fe20000000000 */
[----:B------:R-:W-:Y:S01]  /*0eb0*/  FADD R22, -R20, R24 ;  /* 0x0000001814167221 */ /* 0x000fe20000000100 */
[----:B------:R-:W-:-:S03]  /*0ec0*/  MOV R24, R20 ;  /* 0x0000001400187202 */ /* 0x000fc60000000f00 */
[----:B------:R-:W-:-:S06]  /*0ed0*/  FMUL R22, R22, 1.4426950216293334961 ;  /* 0x3fb8aa3b16167820 */ /* 0x000fcc0000400000 */
[----:B------:R-:W0:Y:S02]  /*0ee0*/  MUFU.EX2 R22, R22 ;  /* 0x0000001600167308 */ /* 0x000e240000000800 */
[C---:B0-----:R-:W-:Y:S01]  /*0ef0*/  FMUL R6, R22.reuse, R6 ;  /* 0x0000000616067220 */ /* 0x041fe20000400000 */
[C---:B------:R-:W-:Y:S01]  /*0f00*/  FMUL R7, R22.reuse, R7 ;  /* 0x0000000716077220 */ /* 0x040fe20000400000 */
[C---:B------:R-:W-:Y:S01]  /*0f10*/  FMUL R10, R22.reuse, R10 ;  /* 0x0000000a160a7220 */ /* 0x040fe20000400000 */
[C---:B------:R-:W-:Y:S01]  /*0f20*/  FMUL R11, R22.reuse, R11 ;  /* 0x0000000b160b7220 */ /* 0x040fe20000400000 */
[----:B------:R-:W-:Y:S01]  /*0f30*/  FFMA R2, R22, R2, R21 ;  /* 0x0000000216027223 */ /* 0x000fe20000000015 */
[----:B--2---:R-:W-:Y:S01]  /*0f40*/  STS.U16 [R28+UR5+0x2000], R23 ;  /* 0x002000171c007988 */ /* 0x004fe20008000405 */
[----:B------:R-:W-:Y:S06]  /*0f50*/  BAR.SYNC.DEFER_BLOCKING 0x0 ;  /* 0x0000000000007b1d */ /* 0x000fec0000010000 */
[----:B------:R-:W0:Y:S02]  /*0f60*/  LDSM.16.M88.4 R16, [R27+0x2000] ;  /* 0x002000001b10783b */ /* 0x000e240000000200 */
[C---:B0-----:R-:W-:Y:S08]  /*0f70*/  HMMA.16816.F32.BF16 R4, R12.reuse, R16, R4 ;  /* 0x000000100c04723c */ /* 0x041ff00000041804 */
[----:B------:R-:W-:Y:S01]  /*0f80*/  HMMA.16816.F32.BF16 R8, R12, R18, R8 ;  /* 0x000000120c08723c */ /* 0x000fe20000041808 */
[----:B------:R-:W-:-:S04]  /*0f90*/  NOP ;  /* 0x0000000000007918 */ /* 0x000fc80000000000 */
[----:B------:R-:W-:-:S15]  /*0fa0*/  BRA.U !UP0, `(.L_x_1) ;  /* 0xfffffff9085c7547 */ /* 0x000fde000b83ffff */
.L_x_0:
[----:B------:R-:W0:Y:S01]  /*0fb0*/  S2R R0, SR_TID.X ;  /* 0x0000000000007919 */ /* 0x000e220000002100 */
[----:B------:R-:W1:Y:S01]  /*0fc0*/  S2UR UR5, SR_CgaCtaId ;  /* 0x00000000000579c3 */ /* 0x000e620000008800 */
[----:B------:R-:W-:Y:S01]  /*0fd0*/  UMOV UR4, 0x400 ;  /* 0x0000040000047882 */ /* 0x000fe20000000000 */
[----:B---3--:R-:W-:Y:S01]  /*0fe0*/  IMAD.MOV.U32 R14, RZ, RZ, R9 ;  /* 0x000000ffff0e7224 */ /* 0x008fe200078e0009 */
[----:B------:R-:W-:Y:S01]  /*0ff0*/  MOV R16, R8 ;  /* 0x0000000800107202 */ /* 0x000fe20000000f00 */
[C---:B------:R-:W-:Y:S01]  /*1000*/  FMUL R9, R26.reuse, 8388608 ;  /* 0x4b0000001a097820 */ /* 0x040fe20000400000 */
[C---:B------:R-:W-:Y:S01]  /*1010*/  FSETP.GEU.AND P2, PT, R26.reuse, 1.175494350822287508e-38, PT ;  /* 0x008000001a00780b */ /* 0x040fe20003f4e000 */
[----:B------:R-:W-:Y:S01]  /*1020*/  IMAD.MOV.U32 R13, RZ, RZ, R5 ;  /* 0x000000ffff0d7224 */ /* 0x000fe200078e0005 */
[----:B------:R-:W-:Y:S01]  /*1030*/  FSETP.GT.AND P1, PT, |R26|, 8.50705917302346158658e+37, PT ;  /* 0x7e8000001a00780b */ /* 0x000fe20003f24200 */
[----:B------:R-:W-:Y:S01]  /*1040*/  BAR.SYNC.DEFER_BLOCKING 0x0 ;  /* 0x0000000000007b1d */ /* 0x000fe20000010000 */
[----:B------:R-:W-:-:S02]  /*1050*/  FSEL R9, R9, R26, !P2 ;  /* 0x0000001a09097208 */ /* 0x000fc40005000000 */
[C---:B------:R-:W-:Y:S02]  /*1060*/  FSETP.GEU.AND P4, PT, |R26|.reuse, 1.175494350822287508e-38, PT ;  /* 0x008000001a00780b */ /* 0x040fe40003f8e200 */
[----:B------:R-:W-:Y:S02]  /*1070*/  MOV R5, R11 ;  /* 0x0000000b00057202 */ /* 0x000fe40000000f00 */
[----:B------:R-:W-:Y:S01]  /*1080*/  MOV R17, R2 ;  /* 0x0000000200117202 */ /* 0x000fe20000000f00 */
[----:B------:R-:W2:Y:S01]  /*1090*/  S2R R31, SR_TID.X ;  /* 0x00000000001f7919 */ /* 0x000ea20000002100 */
[----:B------:R-:W-:Y:S02]  /*10a0*/  FSEL R24, RZ, -23, P2 ;  /* 0xc1b80000ff187808 */ /* 0x000fe40001000000 */
[C---:B------:R-:W-:Y:S01]  /*10b0*/  FSETP.GEU.AND P2, PT, R17.reuse, 1.175494350822287508e-38, PT ;  /* 0x008000001100780b */ /* 0x040fe20003f4e000 */
[----:B------:R-:W-:Y:S01]  /*10c0*/  @P1 FMUL R26, R26, 0.25 ;  /* 0x3e8000001a1a1820 */ /* 0x000fe20000400000 */
[----:B------:R-:W-:Y:S01]  /*10d0*/  FSETP.GT.AND P0, PT, |R17|, 8.50705917302346158658e+37, PT ;  /* 0x7e8000001100780b */ /* 0x000fe20003f04200 */
[----:B------:R-:W-:Y:S01]  /*10e0*/  @P1 FMUL R13, R13, 0.25 ;  /* 0x3e8000000d0d1820 */ /* 0x000fe20000400000 */
[----:B------:R-:W-:Y:S01]  /*10f0*/  FSETP.GEU.AND P3, PT, |R17|, 1.175494350822287508e-38, PT ;  /* 0x008000001100780b */ /* 0x000fe20003f6e200 */
[----:B-1----:R-:W-:Y:S01]  /*1100*/  ULEA UR7, UR5, UR4, 0x18 ;  /* 0x0000000405077291 */ /* 0x002fe2000f8ec0ff */
[----:B------:R-:W-:Y:S01]  /*1110*/  @!P4 FMUL R26, R26, 16777216 ;  /* 0x4b8000001a1ac820 */ /* 0x000fe20000400000 */
[----:B------:R-:W-:Y:S01]  /*1120*/  @P1 FMUL R14, R14, 0.25 ;  /* 0x3e8000000e0e1820 */ /* 0x000fe20000400000 */
[----:B------:R-:W-:Y:S01]  /*1130*/  @P1 FMUL R16, R16, 0.25 ;  /* 0x3e80000010101820 */ /* 0x000fe20000400000 */
[----:B------:R-:W-:Y:S01]  /*1140*/  @P1 FMUL R4, R4, 0.25 ;  /* 0x3e80000004041820 */ /* 0x000fe20000400000 */
[----:B------:R-:W-:Y:S01]  /*1150*/  @!P4 FMUL R13, R13, 16777216 ;  /* 0x4b8000000d0dc820 */ /* 0x000fe20000400000 */
[----:B------:R-:W-:Y:S01]  /*1160*/  @!P4 FMUL R14, R14, 16777216 ;  /* 0x4b8000000e0ec820 */ /* 0x000fe20000400000 */
[C---:B0-----:R-:W-:Y:S01]  /*1170*/  LOP3.LUT R8, R0.reuse, 0x7, RZ, 0xc0, !PT ;  /* 0x0000000700087812 */ /* 0x041fe200078ec0ff */
[C---:B------:R-:W-:Y:S01]  /*1180*/  IMAD.SHL.U32 R3, R0.reuse, 0x8, RZ ;  /* 0x0000000800037824 */ /* 0x040fe200078e00ff */
[----:B------:R-:W-:Y:S01]  /*1190*/  LOP3.LUT R12, R0, 0x8, RZ, 0xc0, !PT ;  /* 0x00000008000c7812 */ /* 0x000fe200078ec0ff */
[----:B------:R-:W-:Y:S01]  /*11a0*/  @!P4 FMUL R16, R16, 16777216 ;  /* 0x4b8000001010c820 */ /* 0x000fe20000400000 */
[----:B------:R-:W-:Y:S01]  /*11b0*/  LEA R15, R8, UR7, 0x4 ;  /* 0x00000007080f7c11 */ /* 0x000fe2000f8e20ff */
[----:B------:R-:W-:Y:S01]  /*11c0*/  @!P4 FMUL R4, R4, 16777216 ;  /* 0x4b8000000404c820 */ /* 0x000fe20000400000 */
[----:B------:R-:W-:Y:S01]  /*11d0*/  LOP3.LUT R11, R3, 0xf80, RZ, 0xc0, !PT ;  /* 0x00000f80030b7812 */ /* 0x000fe200078ec0ff */
[----:B------:R-:W-:Y:S01]  /*11e0*/  VIADD R3, R9, 0xc0cafb0d ;  /* 0xc0cafb0d09037836 */ /* 0x000fe20000000000 */
[----:B------:R-:W-:Y:S01]  /*11f0*/  LEA R18, R12, R15, 0x9 ;  /* 0x0000000f0c127211 */ /* 0x000fe200078e48ff */
[----:B------:R-:W-:Y:S01]  /*1200*/  IMAD R19, R8, -0x8, R15 ;  /* 0xfffffff808137824 */ /* 0x000fe200078e020f */
[----:B------:R-:W-:Y:S01]  /*1210*/  LOP3.LUT R8, R0, 0xf0, RZ, 0xc0, !PT ;  /* 0x000000f000087812 */ /* 0x000fe200078ec0ff */
[----:B------:R-:W-:Y:S01]  /*1220*/  @P0 FMUL R10, R10, 0.25 ;  /* 0x3e8000000a0a0820 */ /* 0x000fe20000400000 */
[----:B------:R-:W-:Y:S01]  /*1230*/  MOV R22, 0x3dc6b27f ;  /* 0x3dc6b27f00167802 */ /* 0x000fe20000000f00 */
[----:B------:R-:W-:Y:S01]  /*1240*/  IMAD.IADD R2, R11, 0x1, R18 ;  /* 0x000000010b027824 */ /* 0x000fe200078e0212 */
[----:B------:R-:W-:Y:S01]  /*1250*/  LEA R19, R8, R19, 0x2 ;  /* 0x0000001308137211 */ /* 0x000fe200078e10ff */
[----:B------:R-:W-:Y:S01]  /*1260*/  @P0 FMUL R5, R5, 0.25 ;  /* 0x3e80000005050820 */ /* 0x000fe20000400000 */
[----:B------:R-:W-:Y:S01]  /*1270*/  LOP3.LUT R18, R3, 0xff800000, RZ, 0xc0, !PT ;  /* 0xff80000003127812 */ /* 0x000fe200078ec0ff */
[----:B------:R-:W-:Y:S01]  /*1280*/  @P0 FMUL R7, R7, 0.25 ;  /* 0x3e80000007070820 */ /* 0x000fe20000400000 */
[----:B------:R-:W-:Y:S01]  /*1290*/  LEA.HI R8, R12, R19, RZ, 0x1f ;  /* 0x000000130c087211 */ /* 0x000fe200078ff8ff */
[----:B------:R-:W-:Y:S01]  /*12a0*/  FMUL R12, R17, 8388608 ;  /* 0x4b000000110c7820 */ /* 0x000fe20000400000 */
[-C--:B------:R-:W-:Y:S01]  /*12b0*/  I2FP.F32.S32 R3, R18.reuse ;  /* 0x0000001200037245 */ /* 0x080fe20000201400 */
[----:B------:R-:W0:Y:S01]  /*12c0*/  MUFU.RCP R19, R26 ;  /* 0x0000001a00137308 */ /* 0x000e220000001000 */
[----:B------:R-:W-:Y:S01]  /*12d0*/  IADD3 R18, PT, PT, R9, -R18, RZ ;  /* 0x8000001209127210 */ /* 0x000fe20007ffe0ff */
[----:B------:R-:W-:Y:S01]  /*12e0*/  @P0 FMUL R6, R6, 0.25 ;  /* 0x3e80000006060820 */ /* 0x000fe20000400000 */
[----:B------:R-:W-:Y:S01]  /*12f0*/  @!P3 FMUL R10, R10, 16777216 ;  /* 0x4b8000000a0ab820 */ /* 0x000fe20000400000 */
[----:B------:R-:W-:Y:S01]  /*1300*/  FFMA.FTZ R24, R3, 1.1920928955078125e-07, R24 ;  /* 0x3400000003187823 */ /* 0x000fe20000010018 */
[----:B------:R-:W-:Y:S01]  /*1310*/  FSEL R3, R12, R17, !P2 ;  /* 0x000000110c037208 */ /* 0x000fe20005000000 */
[----:B------:R-:W-:Y:S01]  /*1320*/  @P0 FMUL R17, R17, 0.25 ;  /* 0x3e80000011110820 */ /* 0x000fe20000400000 */
[----:B------:R-:W-:Y:S01]  /*1330*/  @!P3 FMUL R5, R5, 16777216 ;  /* 0x4b8000000505b820 */ /* 0x000fe20000400000 */
[----:B------:R-:W-:Y:S01]  /*1340*/  @!P3 FMUL R7, R7, 16777216 ;  /* 0x4b8000000707b820 */ /* 0x000fe20000400000 */
[----:B------:R-:W-:Y:S01]  /*1350*/  @!P3 FMUL R6, R6, 16777216 ;  /* 0x4b8000000606b820 */ /* 0x000fe20000400000 */
[----:B------:R-:W-:-:S02]  /*1360*/  VIADD R12, R3, 0xc0cafb0d ;  /* 0xc0cafb0d030c7836 */ /* 0x000fc40000000000 */
[----:B------:R-:W-:Y:S01]  /*1370*/  @!P3 FMUL R17, R17, 16777216 ;  /* 0x4b8000001111b820 */ /* 0x000fe20000400000 */
[----:B------:R-:W1:Y:S01]  /*1380*/  S2R R30, SR_CTAID.X ;  /* 0x00000000001e7919 */ /* 0x000e620000002500 */
[----:B------:R-:W3:Y:S01]  /*1390*/  LDCU.64 UR4, c[0x0][0x3e0] ;  /* 0x00007c00ff0477ac */ /* 0x000ee20008000a00 */
[----:B--2---:R-:W-:Y:S01]  /*13a0*/  LOP3.LUT R31, R31, 0xff, RZ, 0xc0, !PT ;  /* 0x000000ff1f1f7812 */ /* 0x004fe200078ec0ff */
[----:B------:R-:W2:Y:S01]  /*13b0*/  MUFU.RCP R21, R17 ;  /* 0x0000001100157308 */ /* 0x000ea20000001000 */
[----:B------:R-:W-:Y:S01]  /*13c0*/  LOP3.LUT R12, R12, 0xff800000, RZ, 0xc0, !PT ;  /* 0xff8000000c0c7812 */ /* 0x000fe200078ec0ff */
[C---:B0-----:R-:W-:Y:S01]  /*13d0*/  FMUL R15, R19.reuse, R13 ;  /* 0x0000000d130f7220 */ /* 0x041fe20000400000 */
[----:B------:R-:W-:Y:S01]  /*13e0*/  FADD R13, R18, -1 ;  /* 0xbf800000120d7421 */ /* 0x000fe20000000000 */
[C---:B------:R-:W-:Y:S01]  /*13f0*/  FMUL R14, R19.reuse, R14 ;  /* 0x0000000e130e7220 */ /* 0x040fe20000400000 */
[----:B------:R-:W-:Y:S01]  /*1400*/  FMUL R16, R19, R16 ;  /* 0x0000001013107220 */ /* 0x000fe20000400000 */
[----:B------:R-:W-:-:S02]  /*1410*/  IMAD.IADD R11, R3, 0x1, -R12 ;  /* 0x00000001030b7824 */ /* 0x000fc400078e0a0c */
[----:B------:R-:W-:Y:S01]  /*1420*/  FMUL R19, R19, R4 ;  /* 0x0000000413137220 */ /* 0x000fe20000400000 */
[----:B------:R-:W-:Y:S01]  /*1430*/  FFMA.FTZ R4, R13, R22, -0.16845393180847167969 ;  /* 0xbe2c7f300d047423 */ /* 0x000fe20000010016 */
[----:B------:R-:W-:Y:S01]  /*1440*/  ISETP.GE.U32.AND P0, PT, R3, 0x7f800000, PT ;  /* 0x7f8000000300780c */ /* 0x000fe20003f06070 */
[----:B------:R-:W-:Y:S01]  /*1450*/  FADD R11, R11, -1 ;  /* 0xbf8000000b0b7421 */ /* 0x000fe20000000000 */
[----:B------:R-:W-:Y:S01]  /*1460*/  FSETP.NEU.AND P1, PT, R9, RZ, PT ;  /* 0x000000ff0900720b */ /* 0x000fe20003f2d000 */
[----:B------:R-:W-:Y:S02]  /*1470*/  FFMA.FTZ R4, R13, R4, 0.1716887056827545166 ;  /* 0x3e2fcf2a0d047423 */ /* 0x000fe40000010004 */
[----:B------:R-:W-:Y:S02]  /*1480*/  FFMA.FTZ R18, R11, R22, -0.16845393180847167969 ;  /* 0xbe2c7f300b127423 */ /* 0x000fe40000010016 */
[----:B------:R-:W-:Y:S01]  /*1490*/  FFMA.FTZ R4, R13, R4, -0.17900948226451873779 ;  /* 0xbe374e430d047423 */ /* 0x000fe20000010004 */
[----:B--2---:R-:W-:Y:S01]  /*14a0*/  FMUL R23, R21, R10 ;  /* 0x0000000a15177220 */ /* 0x004fe20000400000 */
[----:B------:R-:W-:Y:S01]  /*14b0*/  FFMA.FTZ R18, R11, R18, 0.1716887056827545166 ;  /* 0x3e2fcf2a0b127423 */ /* 0x000fe20000010012 */
[----:B------:R-:W-:Y:S01]  /*14c0*/  FMUL R17, R21, R5 ;  /* 0x0000000515117220 */ /* 0x000fe20000400000 */
[----:B------:R-:W-:Y:S01]  /*14d0*/  FFMA.FTZ R4, R13, R4, 0.20512372255325317383 ;  /* 0x3e520bf40d047423 */ /* 0x000fe20000010004 */
[----:B------:R-:W-:Y:S01]  /*14e0*/  FMUL R10, R21, R7 ;  /* 0x00000007150a7220 */ /* 0x000fe20000400000 */
[----:B------:R-:W-:Y:S01]  /*14f0*/  FFMA.FTZ R18, R11, R18, -0.17900948226451873779 ;  /* 0xbe374e430b127423 */ /* 0x000fe20000010012 */
[----:B------:R-:W-:Y:S01]  /*1500*/  FMUL R6, R21, R6 ;  /* 0x0000000615067220 */ /* 0x000fe20000400000 */
[----:B------:R-:W-:Y:S01]  /*1510*/  FFMA.FTZ R4, R13, R4, -0.24046532809734344482 ;  /* 0xbe763c8b0d047423 */ /* 0x000fe20000010004 */
[----:B------:R-:W-:Y:S01]  /*1520*/  F2FP.BF16.F32.PACK_AB R5, R14, R15 ;  /* 0x0000000f0e05723e */ /* 0x000fe200000010ff */
[----:B------:R-:W-:Y:S01]  /*1530*/  FFMA.FTZ R18, R11, R18, 0.20512372255325317383 ;  /* 0x3e520bf40b127423 */ /* 0x000fe20000010012 */
[----:B------:R-:W-:Y:S01]  /*1540*/  F2FP.BF16.F32.PACK_AB R7, R17, R10 ;  /* 0x0000000a1107723e */ /* 0x000fe200000010ff */
[----:B------:R-:W-:Y:S01]  /*1550*/  IMAD.SHL.U32 R10, R0, 0x10, RZ ;  /* 0x00000010000a7824 */ /* 0x000fe200078e00ff */
[----:B------:R-:W-:Y:S01]  /*1560*/  F2FP.BF16.F32.PACK_AB R6, R23, R6 ;  /* 0x000000061706723e */ /* 0x000fe200000010ff */
[----:B------:R-:W-:Y:S01]  /*1570*/  FFMA.FTZ R22, R11, R18, -0.24046532809734344482 ;  /* 0xbe763c8b0b167423 */ /* 0x000fe20000010012 */
[----:B------:R-:W-:Y:S01]  /*1580*/  FFMA.FTZ R18, R13, R4, 0.28857114911079406738 ;  /* 0x3e93bf990d127423 */ /* 0x000fe20000010004 */
[----:B------:R-:W-:Y:S01]  /*1590*/  F2FP.BF16.F32.PACK_AB R4, R16, R19 ;  /* 0x000000131004723e */ /* 0x000fe200000010ff */
[----:B---3--:R-:W-:Y:S01]  /*15a0*/  UIMAD UR4, UR6, UR4, URZ ;  /* 0x00000004060472a4 */ /* 0x008fe2000f8e02ff */
[----:B------:R-:W-:Y:S01]  /*15b0*/  FFMA.FTZ R22, R11, R22, 0.28857114911079406738 ;  /* 0x3e93bf990b167423 */ /* 0x000fe20000010016 */
[----:B------:R-:W-:Y:S01]  /*15c0*/  FFMA.FTZ R18, R13, R18, -0.36067417263984680176 ;  /* 0xbeb8aa490d127423 */ /* 0x000fe20000010012 */
[----:B------:R-:W0:Y:S01]  /*15d0*/  LDC R16, c[0x0][0x3e8] ;  /* 0x0000fa00ff107b82 */ /* 0x000e220000000800 */
[----:B------:R2:W-:Y:S01]  /*15e0*/  STSM.16.M88.4 [R2], R4 ;  /* 0x0000000402007844 */ /* 0x0005e20000000200 */
[----:B------:R-:W-:Y:S01]  /*15f0*/  FFMA.FTZ R22, R11, R22, -0.36067417263984680176 ;  /* 0xbeb8aa490b167423 */ /* 0x000fe20000010016 */
[C---:B------:R-:W-:Y:S01]  /*1600*/  FFMA.FTZ R18, R13.reuse, R18, 0.48089820146560668945 ;  /* 0x3ef6384a0d127423 */ /* 0x040fe20000010012 */
[----:B------:R-:W-:Y:S01]  /*1610*/  FSEL R14, RZ, -23, P2 ;  /* 0xc1b80000ff0e7808 */ /* 0x000fe20001000000 */
[----:B------:R-:W-:Y:S01]  /*1620*/  USHF.L.U32 UR8, UR4, 0x1, URZ ;  /* 0x0000000104087899 */ /* 0x000fe200080006ff */
[----:B------:R-:W-:Y:S01]  /*1630*/  I2FP.F32.S32 R15, R12 ;  /* 0x0000000c000f7245 */ /* 0x000fe20000201400 */
[----:B------:R-:W-:Y:S01]  /*1640*/  FFMA.FTZ R18, R13, R18, -0.72134751081466674805 ;  /* 0xbf38aa3b0d127423 */ /* 0x000fe20000010012 */
[----:B------:R-:W-:Y:S01]  /*1650*/  FFMA.FTZ R22, R11, R22, 0.48089820146560668945 ;  /* 0x3ef6384a0b167423 */ /* 0x000fe20000010016 */
[----:B------:R-:W-:-:S02]  /*1660*/  SHF.R.U32.HI R17, RZ, 0x8, R0 ;  /* 0x00000008ff117819 */ /* 0x000fc40000011600 */
[----:B------:R-:W-:Y:S01]  /*1670*/  FMUL R18, R13, R18 ;  /* 0x000000120d127220 */ /* 0x000fe20000400000 */
[----:B------:R-:W-:Y:S01]  /*1680*/  FFMA.FTZ R14, R15, 1.1920928955078125e-07, R14 ;  /* 0x340000000f0e7823 */ /* 0x000fe2000001000e */
[----:B------:R-:W-:Y:S01]  /*1690*/  FFMA.FTZ R22, R11, R22, -0.72134751081466674805 ;  /* 0xbf38aa3b0b167423 */ /* 0x000fe20000010016 */
[----:B------:R-:W-:Y:S01]  /*16a0*/  LOP3.LUT R10, R10, 0x1ff0, RZ, 0xc0, !PT ;  /* 0x00001ff00a0a7812 */ /* 0x000fe200078ec0ff */
[----:B------:R-:W-:Y:S01]  /*16b0*/  BAR.SYNC.DEFER_BLOCKING 0x0 ;  /* 0x0000000000007b1d */ /* 0x000fe20000010000 */
[----:B------:R-:W-:Y:S01]  /*16c0*/  FMUL R18, R13, R18 ;  /* 0x000000120d127220 */ /* 0x000fe20000400000 */
[----:B------:R-:W-:Y:S01]  /*16d0*/  FMUL R22, R11, R22 ;  /* 0x000000160b167220 */ /* 0x000fe20000400000 */
[----:B------:R-:W-:Y:S02]  /*16e0*/  ISETP.GE.U32.AND P2, PT, R9, 0x7f800000, PT ;  /* 0x7f8000000900780c */ /* 0x000fe40003f46070 */
[----:B------:R-:W-:Y:S01]  /*16f0*/  FFMA.FTZ R15, R13, 1.4426950216293334961, R18 ;  /* 0x3fb8aa3b0d0f7823 */ /* 0x000fe20000010012 */
[----:B------:R-:W-:-:S02]  /*1700*/  SGXT.U32 R17, R17, 0x1 ;  /* 0x000000011111781a */ /* 0x000fc40000000000 */
[----:B------:R-:W3:Y:S01]  /*1710*/  LDC.64 R12, c[0x0][0x398] ;  /* 0x0000e600ff0c7b82 */ /* 0x000ee20000000a00 */
[----:B------:R-:W-:Y:S01]  /*1720*/  FMUL R22, R11, R22 ;  /* 0x000000160b167220 */ /* 0x000fe20000400000 */
[----:B-1----:R-:W-:Y:S01]  /*1730*/  LEA R30, R30, R31, 0x8 ;  /* 0x0000001f1e1e7211 */ /* 0x002fe200078e40ff */
[----:B------:R-:W-:Y:S01]  /*1740*/  FADD R24, R24, R15 ;  /* 0x0000000f18187221 */ /* 0x000fe20000000000 */
[----:B0-----:R-:W-:Y:S02]  /*1750*/  IMAD R17, R17, R16, RZ ;  /* 0x0000001011117224 */ /* 0x001fe400078e02ff */
[----:B------:R-:W-:Y:S01]  /*1760*/  FFMA.FTZ R11, R11, 1.4426950216293334961, R22 ;  /* 0x3fb8aa3b0b0b7823 */ /* 0x000fe20000010016 */
[----:B--2---:R-:W-:Y:S01]  /*1770*/  IMAD R2, R30, UR5, RZ ;  /* 0x000000051e027c24 */ /* 0x004fe2000f8e02ff */
[----:B------:R-:W-:Y:S02]  /*1780*/  UIMAD.WIDE UR4, UR4, 0x2, URZ ;  /* 0x00000002040478a5 */ /* 0x000fe4000f8e02ff */
[----:B------:R-:W-:Y:S01]  /*1790*/  FADD R21, R14, R11 ;  /* 0x0000000b0e157221 */ /* 0x000fe20000000000 */
[----:B------:R-:W-:Y:S01]  /*17a0*/  LEA R11, R16, R17, 0x1 ;  /* 0x00000011100b7211 */ /* 0x000fe200078e08ff */
[----:B------:R-:W-:-:S02]  /*17b0*/  @P2 IMAD.MOV.U32 R14, RZ, RZ, 0x7f800000 ;  /* 0x7f800000ff0e2424 */ /* 0x000fc400078e00ff */
[----:B------:R-:W-:Y:S01]  /*17c0*/  IMAD.SHL.U32 R15, R2, 0x2, RZ ;  /* 0x00000002020f7824 */ /* 0x000fe200078e00ff */
[----:B------:R-:W-:Y:S01]  /*17d0*/  LEA R19, R16, R11, 0x1 ;  /* 0x0000000b10137211 */ /* 0x000fe200078e08ff */
[----:B------:R-:W-:Y:S01]  /*17e0*/  @P2 FFMA.FTZ R24, R9, R14, +INF ;  /* 0x7f80000009182423 */ /* 0x000fe2000001000e */
[----:B------:R-:W-:Y:S01]  /*17f0*/  IMAD.HI R28, R2, 0x2, RZ ;  /* 0x00000002021c7827 */ /* 0x000fe200078e02ff */
[----:B------:R0:W1:Y:S01]  /*1800*/  LDS.128 R4, [R10+UR7] ;  /* 0x000000070a047984 */ /* 0x0000620008000c00 */
[----:B------:R-:W2:Y:S02]  /*1810*/  LDCU UR4, c[0x0][0x3ec] ;  /* 0x00007d80ff0477ac */ /* 0x000ea40008000800 */
[----:B------:R-:W-:Y:S02]  /*1820*/  FSEL R24, R24, -INF , P1 ;  /* 0xff80000018187808 */ /* 0x000fe40000800000 */
[----:B---3--:R-:W-:Y:S01]  /*1830*/  IADD3 R26, P2, P3, R15, UR8, R12 ;  /* 0x000000080f1a7c10 */ /* 0x008fe2000fb5e00c */
[----:B------:R-:W-:Y:S01]  /*1840*/  IMAD R15, R16, 0x2, R19 ;  /* 0x00000002100f7824 */ /* 0x000fe200078e0213 */
[----:B0-----:R-:W-:Y:S01]  /*1850*/  @P0 MOV R10, 0x7f800000 ;  /* 0x7f800000000a0802 */ /* 0x001fe20000000f00 */
[----:B------:R-:W-:Y:S01]  /*1860*/  FFMA R24, R24, 0.69314718246459960938, R25 ;  /* 0x3f31721818187823 */ /* 0x000fe20000000019 */
[----:B------:R-:W-:Y:S01]  /*1870*/  IADD3.X R28, PT, PT, R28, UR5, R13, P2, P3 ;  /* 0x000000051c1c7c10 */ /* 0x000fe200097e640d */
[----:B------:R-:W-:Y:S01]  /*1880*/  IMAD R9, R16, 0x2, R15 ;  /* 0x0000000210097824 */ /* 0x000fe200078e020f */
[----:B------:R-:W-:Y:S01]  /*1890*/  LEA R2, P3, R17, R26, 0x1 ;  /* 0x0000001a11027211 */ /* 0x000fe200078608ff */
[C---:B------:R-:W-:Y:S01]  /*18a0*/  @P0 FFMA.FTZ R21, R3.reuse, R10, +INF ;  /* 0x7f80000003150423 */ /* 0x040fe2000001000a */
[----:B------:R-:W-:-:S02]  /*18b0*/  FSETP.NEU.AND P2, PT, R3, RZ, PT ;  /* 0x000000ff0300720b */ /* 0x000fc40003f4d000 */
[C---:B------:R-:W-:Y:S02]  /*18c0*/  LEA R23, R16.reuse, R9, 0x1 ;  /* 0x0000000910177211 */ /* 0x040fe400078e08ff */
[----:B------:R-:W-:Y:S01]  /*18d0*/  LEA.HI.X.SX32 R3, R17, R28, 0x1, P3 ;  /* 0x0000001c11037211 */ /* 0x000fe200018f0eff */
[----:B--2---:R-:W-:Y:S01]  /*18e0*/  UIMAD UR4, UR6, UR4, URZ ;  /* 0x00000004060472a4 */ /* 0x004fe2000f8e02ff */
[-C--:B------:R-:W-:Y:S01]  /*18f0*/  LEA R10, P0, R11, R26.reuse, 0x1 ;  /* 0x0000001a0b0a7211 */ /* 0x080fe200078008ff */
[----:B------:R-:W-:Y:S01]  /*1900*/  IMAD R27, R16, 0x2, R23 ;  /* 0x00000002101b7824 */ /* 0x000fe200078e0217 */
[-C--:B------:R-:W-:Y:S01]  /*1910*/  LEA R12, P3, R19, R26.reuse, 0x1 ;  /* 0x0000001a130c7211 */ /* 0x080fe200078608ff */
[----:B------:R-:W-:Y:S01]  /*1920*/  USHF.L.U32 UR6, UR4, 0x2, URZ ;  /* 0x0000000204067899 */ /* 0x000fe200080006ff */
[----:B------:R-:W-:Y:S01]  /*1930*/  LEA R14, P4, R15, R26, 0x1 ;  /* 0x0000001a0f0e7211 */ /* 0x000fe200078808ff */
[----:B------:R-:W-:Y:S01]  /*1940*/  UIMAD.WIDE UR4, UR4, 0x4, URZ ;  /* 0x00000004040478a5 */ /* 0x000fe2000f8e02ff */
[----:B------:R-:W-:-:S02]  /*1950*/  LEA.HI.X.SX32 R11, R11, R28, 0x1, P0 ;  /* 0x0000001c0b0b7211 */ /* 0x000fc400000f0eff */
[----:B------:R-:W-:Y:S02]  /*1960*/  LEA R29, R16, R27, 0x1 ;  /* 0x0000001b101d7211 */ /* 0x000fe400078e08ff */
[----:B------:R-:W-:Y:S02]  /*1970*/  LEA.HI.X.SX32 R13, R19, R28, 0x1, P3 ;  /* 0x0000001c130d7211 */ /* 0x000fe400018f0eff */
[----:B------:R-:W-:Y:S02]  /*1980*/  LEA R16, P0, R9, R26, 0x1 ;  /* 0x0000001a09107211 */ /* 0x000fe400078008ff */
[----:B------:R-:W-:Y:S02]  /*1990*/  LEA.HI.X.SX32 R15, R15, R28, 0x1, P4 ;  /* 0x0000001c0f0f7211 */ /* 0x000fe400020f0eff */
[-C--:B------:R-:W-:Y:S02]  /*19a0*/  LEA R18, P3, R23, R26.reuse, 0x1 ;  /* 0x0000001a17127211 */ /* 0x080fe400078608ff */
[-C--:B------:R-:W-:Y:S01]  /*19b0*/  LEA R22, P4, R27, R26.reuse, 0x1 ;  /* 0x0000001a1b167211 */ /* 0x080fe200078808ff */
[----:B-1----:R0:W-:Y:S01]  /*19c0*/  STG.E.U16 desc[UR10][R2.64], R4 ;  /* 0x0000000402007986 */ /* 0x0021e2000c10150a */
[----:B------:R-:W-:-:S02]  /*19d0*/  LEA R26, P5, R29, R26, 0x1 ;  /* 0x0000001a1d1a7211 */ /* 0x000fc400078a08ff */
[-C--:B------:R-:W-:Y:S01]  /*19e0*/  LEA.HI.X.SX32 R17, R9, R28.reuse, 0x1, P0 ;  /* 0x0000001c09117211 */ /* 0x080fe200000f0eff */
[----:B------:R1:W-:Y:S01]  /*19f0*/  STG.E.U16 desc[UR10][R10.64], R5 ;  /* 0x000000050a007986 */ /* 0x0003e2000c10150a */
[-C--:B------:R-:W-:Y:S02]  /*1a00*/  LEA.HI.X.SX32 R19, R23, R28.reuse, 0x1, P3 ;  /* 0x0000001c17137211 */ /* 0x080fe400018f0eff */
[----:B------:R-:W-:Y:S01]  /*1a10*/  PRMT R9, R5, 0x7632, R9 ;  /* 0x0000763205097816 */ /* 0x000fe20000000009 */
[----:B------:R2:W-:Y:S01]  /*1a20*/  STG.E.U16 desc[UR10][R12.64], R6 ;  /* 0x000000060c007986 */ /* 0x0005e2000c10150a */
[-C--:B------:R-:W-:Y:S02]  /*1a30*/  LEA.HI.X.SX32 R23, R27, R28.reuse, 0x1, P4 ;  /* 0x0000001c1b177211 */ /* 0x080fe400020f0eff */
[----:B------:R-:W-:Y:S01]  /*1a40*/  LEA.HI.X.SX32 R27, R29, R28, 0x1, P5 ;  /* 0x0000001c1d1b7211 */ /* 0x000fe200028f0eff */
[----:B------:R-:W-:Y:S01]  /*1a50*/  STG.E.U16 desc[UR10][R14.64], R7 ;  /* 0x000000070e007986 */ /* 0x000fe2000c10150a */
[----:B0-----:R-:W-:Y:S01]  /*1a60*/  PRMT R3, R4, 0x7632, R3 ;  /* 0x0000763204037816 */ /* 0x001fe20000000003 */
[----:B------:R-:W-:Y:S01]  /*1a70*/  IMAD.SHL.U32 R2, R0, 0x2, RZ ;  /* 0x0000000200027824 */ /* 0x000fe200078e00ff */
[----:B------:R-:W-:Y:S01]  /*1a80*/  FSEL R21, R21, -INF , P2 ;  /* 0xff80000015157808 */ /* 0x000fe20001000000 */
[----:B------:R-:W0:Y:S01]  /*1a90*/  LDC.64 R28, c[0x0][0x3a0] ;  /* 0x0000e800ff1c7b82 */ /* 0x000e220000000a00 */
[----:B-1----:R-:W-:Y:S01]  /*1aa0*/  PRMT R11, R6, 0x7632, R11 ;  /* 0x00007632060b7816 */ /* 0x002fe2000000000b */
[----:B------:R1:W-:Y:S01]  /*1ab0*/  STG.E.U16 desc[UR10][R16.64], R3 ;  /* 0x0000000310007986 */ /* 0x0003e2000c10150a */
[----:B------:R-:W-:Y:S01]  /*1ac0*/  LOP3.LUT R2, R2, 0x3f8, RZ, 0xc0, !PT ;  /* 0x000003f802027812 */ /* 0x000fe200078ec0ff */
[----:B------:R-:W-:Y:S01]  /*1ad0*/  FFMA R25, R21, 0.69314718246459960938, R20 ;  /* 0x3f31721815197823 */ /* 0x000fe20000000014 */
[----:B--2---:R-:W-:Y:S01]  /*1ae0*/  PRMT R13, R7, 0x7632, R13 ;  /* 0x00007632070d7816 */ /* 0x004fe2000000000d */
[----:B------:R2:W-:Y:S01]  /*1af0*/  STG.E.U16 desc[UR10][R18.64], R9 ;  /* 0x0000000912007986 */ /* 0x0005e2000c10150a */
[----:B------:R-:W-:Y:S01]  /*1b00*/  LOP3.LUT P0, RZ, R0, 0x100, RZ, 0xc0, !PT ;  /* 0x0000010000ff7812 */ /* 0x000fe2000780c0ff */
[----:B------:R-:W-:-:S02]  /*1b10*/  IMAD.HI R0, R30, 0x4, RZ ;  /* 0x000000041e007827 */ /* 0x000fc400078e02ff */
[----:B------:R2:W-:Y:S04]  /*1b20*/  STG.E.U16 desc[UR10][R22.64], R11 ;  /* 0x0000000b16007986 */ /* 0x0005e8000c10150a */
[----:B------:R2:W-:Y:S01]  /*1b30*/  STG.E.U16 desc[UR10][R26.64], R13 ;  /* 0x0000000d1a007986 */ /* 0x0005e2000c10150a */
[----:B-1----:R-:W-:Y:S01]  /*1b40*/  SHF.L.U32 R3, R30, 0x2, RZ ;  /* 0x000000021e037819 */ /* 0x002fe200000006ff */
[----:B------:R-:W-:Y:S03]  /*1b50*/  BAR.SYNC.DEFER_BLOCKING 0x0 ;  /* 0x0000000000007b1d */ /* 0x000fe60000010000 */
[----:B0-----:R-:W-:-:S04]  /*1b60*/  IADD3 R28, P1, P2, R3, UR6, R28 ;  /* 0x00000006031c7c10 */ /* 0x001fc8000fa3e01c */
[----:B------:R-:W-:Y:S01]  /*1b70*/  IADD3.X R29, PT, PT, R0, UR5, R29, P1, P2 ;  /* 0x00000005001d7c10 */ /* 0x000fe20008fe441d */
[----:B------:R2:W-:Y:S01]  /*1b80*/  STS.64 [R2+UR7], R24 ;  /* 0x0000001802007988 */ /* 0x0005e20008000a07 */
[----:B------:R-:W-:Y:S06]  /*1b90*/  BAR.SYNC.DEFER_BLOCKING 0x0 ;  /* 0x0000000000007b1d */ /* 0x000fec0000010000 */
[----:B------:R-:W-:Y:S05]  /*1ba0*/  @P0 EXIT ;  /* 0x000000000000094d */ /* 0x000fea0003800000 */
[----:B------:R-:W0:Y:S04]  /*1bb0*/  LDS R3, [R8] ;  /* 0x0000000008037984 */ /* 0x000e280000000800 */
[----:B0-----:R-:W-:Y:S01]  /*1bc0*/  STG.E desc[UR10][R28.64], R3 ;  /* 0x000000031c007986 */ /* 0x001fe2000c10190a */
[----:B------:R-:W-:Y:S05]  /*1bd0*/  EXIT ;  /* 0x000000000000794d */ /* 0x000fea0003800000 */
.L_x_2:
[----:B------:R-:W-:-:S00]  /*1be0*/  BRA `(.L_x_2) ;  /* 0xfffffffc00fc7947 */ /* 0x000fc0000383ffff */
[----:B------:R-:W-:-:S00]  /*1bf0*/  NOP ;  /* 0x0000000000007918 */ /* 0x000fc00000000000 */
        /* <DEDUP_REMOVED lines=8> */
.L_x_3:


//--------------------- .nv.global.init           --------------------------
	.section	.nv.global.init,"aw",@progbits
.nv.global.init:
	.type		_$_str,@object
	.size		_$_str,(.L_0 - _$_str)
_$_str:
        /*0000*/ 	.byte	0x5f, 0x5f, 0x43, 0x55, 0x44, 0x41, 0x5f, 0x46, 0x54, 0x5a, 0x00
.L_0:


//--------------------- .nv.shared.attn_fwd       --------------------------
	.section	.nv.shared.attn_fwd,"aw",@nobits
	.sectionflags	@""
	.align	16
	.zero		1024


//--------------------- .nv.shared.reserved.0     --------------------------
	.section	.nv.shared.reserved.0,"aw",@nobits
	.weak		__nv_reservedSMEM_offset_0_alias
	.size		__nv_reservedSMEM_offset_0_alias, 0, 64
	.other		__nv_reservedSMEM_offset_0_alias,@"STO_CUDA_RESERVED_SHARED STV_DEFAULT"
__nv_reservedSMEM_offset_0_alias:
	.zero		0
	.zero		64


//--------------------- .nv.constant0.attn_fwd    --------------------------
	.section	.nv.constant0.attn_fwd,"a",@progbits
	.sectionflags	@""
	.align	4
.nv.constant0.attn_fwd:
	.zero		1032


//--------------------- SYMBOLS --------------------------

	.type		.nv.reservedSmem.offset0,@object
	.size		.nv.reservedSmem.offset0,0x4
	.type		.nv.reservedSmem.cap,@object
	.size		.nv.reservedSmem.cap,0x4
